//
// Generated by NVIDIA NVVM Compiler
//
// Compiler Build ID: CL-36424714
// Cuda compilation tools, release 13.0, V13.0.88
// Based on NVVM 20.0.0
//

.version 9.0
.target sm_100
.address_size 64

	// .globl	_Z13convolution2DPlS_S_iii
.extern .shared .align 16 .b8 filter_shared[];

.visible .entry _Z13convolution2DPlS_S_iii(
	.param .u64 .ptr .align 1 _Z13convolution2DPlS_S_iii_param_0,
	.param .u64 .ptr .align 1 _Z13convolution2DPlS_S_iii_param_1,
	.param .u64 .ptr .align 1 _Z13convolution2DPlS_S_iii_param_2,
	.param .u32 _Z13convolution2DPlS_S_iii_param_3,
	.param .u32 _Z13convolution2DPlS_S_iii_param_4,
	.param .u32 _Z13convolution2DPlS_S_iii_param_5
)
{
	.reg .pred 	%p<58>;
	.reg .b32 	%r<91>;
	.reg .b64 	%rd<201>;
	.reg .b64 	%fd<7>;

	ld.param.u64 	%rd63, [_Z13convolution2DPlS_S_iii_param_0];
	ld.param.u64 	%rd61, [_Z13convolution2DPlS_S_iii_param_1];
	ld.param.u32 	%r26, [_Z13convolution2DPlS_S_iii_param_3];
	ld.param.u32 	%r27, [_Z13convolution2DPlS_S_iii_param_4];
	ld.param.u32 	%r28, [_Z13convolution2DPlS_S_iii_param_5];
	cvta.to.global.u64 	%rd1, %rd63;
	cvt.rn.f64.s32 	%fd2, %r28;
	mul.f64 	%fd3, %fd2, %fd2;
	mov.u32 	%r1, %ntid.x;
	cvt.rn.f64.u32 	%fd4, %r1;
	div.rn.f64 	%fd5, %fd3, %fd4;
	cvt.rpi.f64.f64 	%fd1, %fd5;
	setp.leu.f64 	%p1, %fd1, 0d0000000000000000;
	@%p1 bra 	$L__BB0_5;
	mov.u32 	%r2, %tid.x;
	mul.lo.s32 	%r3, %r28, %r28;
	cvta.to.global.u64 	%rd2, %rd61;
	mov.b32 	%r85, 0;
$L__BB0_2:
	mad.lo.s32 	%r5, %r85, %r1, %r2;
	setp.ge.u32 	%p2, %r5, %r3;
	@%p2 bra 	$L__BB0_4;
	mul.wide.u32 	%rd64, %r5, 8;
	add.s64 	%rd65, %rd2, %rd64;
	ld.global.u64 	%rd66, [%rd65];
	shl.b32 	%r30, %r5, 3;
	mov.u32 	%r31, filter_shared;
	add.s32 	%r32, %r31, %r30;
	st.shared.u64 	[%r32], %rd66;
$L__BB0_4:
	add.s32 	%r85, %r85, 1;
	cvt.rn.f64.u32 	%fd6, %r85;
	setp.gt.f64 	%p3, %fd1, %fd6;
	@%p3 bra 	$L__BB0_2;
$L__BB0_5:
	bar.sync 	0;
	setp.lt.s32 	%p4, %r28, 1;
	mov.b64 	%rd179, 0;
	@%p4 bra 	$L__BB0_48;
	mov.u32 	%r34, %ctaid.x;
	add.s32 	%r35, %r28, -1;
	shr.u32 	%r36, %r35, 1;
	sub.s32 	%r7, %r34, %r36;
	mov.u32 	%r37, %tid.x;
	sub.s32 	%r8, %r37, %r36;
	cvt.s64.s32 	%rd3, %r26;
	cvt.s64.s32 	%rd4, %r27;
	and.b32  	%r9, %r28, 7;
	and.b32  	%r10, %r28, 3;
	and.b32  	%r11, %r28, 2147483640;
	and.b32  	%r12, %r28, 1;
	mov.b32 	%r86, 0;
	mov.b64 	%rd179, 0;
$L__BB0_7:
	setp.lt.u32 	%p5, %r28, 8;
	add.s32 	%r39, %r7, %r86;
	cvt.u64.u32 	%rd6, %r39;
	mul.lo.s32 	%r14, %r86, %r28;
	mul.lo.s64 	%rd7, %rd6, %rd4;
	mov.b32 	%r89, 0;
	@%p5 bra 	$L__BB0_26;
	mov.b32 	%r87, 0;
$L__BB0_9:
	.pragma "nounroll";
	setp.ge.s64 	%p6, %rd6, %rd3;
	add.s32 	%r41, %r8, %r87;
	cvt.u64.u32 	%rd9, %r41;
	setp.ge.s64 	%p7, %rd9, %rd4;
	add.s32 	%r42, %r87, %r14;
	shl.b32 	%r43, %r42, 3;
	mov.u32 	%r44, filter_shared;
	add.s32 	%r16, %r44, %r43;
	or.pred  	%p8, %p6, %p7;
	@%p8 bra 	$L__BB0_11;
	ld.shared.u64 	%rd71, [%r16];
	add.s64 	%rd72, %rd7, %rd9;
	shl.b64 	%rd73, %rd72, 3;
	add.s64 	%rd74, %rd1, %rd73;
	ld.global.u64 	%rd75, [%rd74];
	mad.lo.s64 	%rd179, %rd75, %rd71, %rd179;
$L__BB0_11:
	cvt.u32.u64 	%r45, %rd9;
	add.s32 	%r46, %r45, 1;
	cvt.u64.u32 	%rd12, %r46;
	setp.ge.s64 	%p10, %rd12, %rd4;
	or.pred  	%p11, %p6, %p10;
	@%p11 bra 	$L__BB0_13;
	ld.shared.u64 	%rd78, [%r16+8];
	add.s64 	%rd79, %rd7, %rd12;
	shl.b64 	%rd80, %rd79, 3;
	add.s64 	%rd81, %rd1, %rd80;
	ld.global.u64 	%rd82, [%rd81];
	mad.lo.s64 	%rd179, %rd82, %rd78, %rd179;
$L__BB0_13:
	cvt.u32.u64 	%r47, %rd9;
	add.s32 	%r48, %r47, 2;
	cvt.u64.u32 	%rd15, %r48;
	setp.ge.s64 	%p13, %rd15, %rd4;
	or.pred  	%p14, %p6, %p13;
	@%p14 bra 	$L__BB0_15;
	ld.shared.u64 	%rd85, [%r16+16];
	add.s64 	%rd86, %rd7, %rd15;
	shl.b64 	%rd87, %rd86, 3;
	add.s64 	%rd88, %rd1, %rd87;
	ld.global.u64 	%rd89, [%rd88];
	mad.lo.s64 	%rd179, %rd89, %rd85, %rd179;
$L__BB0_15:
	cvt.u32.u64 	%r49, %rd9;
	add.s32 	%r50, %r49, 3;
	cvt.u64.u32 	%rd18, %r50;
	setp.ge.s64 	%p16, %rd18, %rd4;
	or.pred  	%p17, %p6, %p16;
	@%p17 bra 	$L__BB0_17;
	ld.shared.u64 	%rd92, [%r16+24];
	add.s64 	%rd93, %rd7, %rd18;
	shl.b64 	%rd94, %rd93, 3;
	add.s64 	%rd95, %rd1, %rd94;
	ld.global.u64 	%rd96, [%rd95];
	mad.lo.s64 	%rd179, %rd96, %rd92, %rd179;
$L__BB0_17:
	cvt.u32.u64 	%r51, %rd9;
	add.s32 	%r52, %r51, 4;
	cvt.u64.u32 	%rd21, %r52;
	setp.ge.s64 	%p19, %rd21, %rd4;
	or.pred  	%p20, %p6, %p19;
	@%p20 bra 	$L__BB0_19;
	ld.shared.u64 	%rd99, [%r16+32];
	add.s64 	%rd100, %rd7, %rd21;
	shl.b64 	%rd101, %rd100, 3;
	add.s64 	%rd102, %rd1, %rd101;
	ld.global.u64 	%rd103, [%rd102];
	mad.lo.s64 	%rd179, %rd103, %rd99, %rd179;
$L__BB0_19:
	cvt.u32.u64 	%r53, %rd9;
	add.s32 	%r54, %r53, 5;
	cvt.u64.u32 	%rd24, %r54;
	setp.ge.s64 	%p22, %rd24, %rd4;
	or.pred  	%p23, %p6, %p22;
	@%p23 bra 	$L__BB0_21;
	ld.shared.u64 	%rd106, [%r16+40];
	add.s64 	%rd107, %rd7, %rd24;
	shl.b64 	%rd108, %rd107, 3;
	add.s64 	%rd109, %rd1, %rd108;
	ld.global.u64 	%rd110, [%rd109];
	mad.lo.s64 	%rd179, %rd110, %rd106, %rd179;
$L__BB0_21:
	cvt.u32.u64 	%r55, %rd9;
	add.s32 	%r56, %r55, 6;
	cvt.u64.u32 	%rd27, %r56;
	setp.ge.s64 	%p25, %rd27, %rd4;
	or.pred  	%p26, %p6, %p25;
	@%p26 bra 	$L__BB0_23;
	ld.shared.u64 	%rd113, [%r16+48];
	add.s64 	%rd114, %rd7, %rd27;
	shl.b64 	%rd115, %rd114, 3;
	add.s64 	%rd116, %rd1, %rd115;
	ld.global.u64 	%rd117, [%rd116];
	mad.lo.s64 	%rd179, %rd117, %rd113, %rd179;
$L__BB0_23:
	cvt.u32.u64 	%r57, %rd9;
	add.s32 	%r58, %r57, 7;
	cvt.u64.u32 	%rd30, %r58;
	setp.ge.s64 	%p28, %rd30, %rd4;
	or.pred  	%p29, %p6, %p28;
	@%p29 bra 	$L__BB0_25;
	ld.shared.u64 	%rd120, [%r16+56];
	add.s64 	%rd121, %rd7, %rd30;
	shl.b64 	%rd122, %rd121, 3;
	add.s64 	%rd123, %rd1, %rd122;
	ld.global.u64 	%rd124, [%rd123];
	mad.lo.s64 	%rd179, %rd124, %rd120, %rd179;
$L__BB0_25:
	add.s32 	%r87, %r87, 8;
	setp.ne.s32 	%p30, %r87, %r11;
	mov.u32 	%r89, %r11;
	@%p30 bra 	$L__BB0_9;
$L__BB0_26:
	setp.eq.s32 	%p31, %r9, 0;
	@%p31 bra 	$L__BB0_47;
	add.s32 	%r59, %r9, -1;
	setp.lt.u32 	%p32, %r59, 3;
	@%p32 bra 	$L__BB0_37;
	setp.ge.s64 	%p33, %rd6, %rd3;
	add.s32 	%r61, %r8, %r89;
	cvt.u64.u32 	%rd35, %r61;
	setp.ge.s64 	%p34, %rd35, %rd4;
	add.s32 	%r62, %r89, %r14;
	shl.b32 	%r63, %r62, 3;
	mov.u32 	%r64, filter_shared;
	add.s32 	%r19, %r64, %r63;
	or.pred  	%p35, %p33, %p34;
	@%p35 bra 	$L__BB0_30;
	ld.shared.u64 	%rd127, [%r19];
	add.s64 	%rd128, %rd7, %rd35;
	shl.b64 	%rd129, %rd128, 3;
	add.s64 	%rd130, %rd1, %rd129;
	ld.global.u64 	%rd131, [%rd130];
	mad.lo.s64 	%rd179, %rd131, %rd127, %rd179;
$L__BB0_30:
	cvt.u32.u64 	%r65, %rd35;
	add.s32 	%r66, %r65, 1;
	cvt.u64.u32 	%rd38, %r66;
	setp.ge.s64 	%p37, %rd38, %rd4;
	or.pred  	%p38, %p33, %p37;
	@%p38 bra 	$L__BB0_32;
	ld.shared.u64 	%rd134, [%r19+8];
	add.s64 	%rd135, %rd7, %rd38;
	shl.b64 	%rd136, %rd135, 3;
	add.s64 	%rd137, %rd1, %rd136;
	ld.global.u64 	%rd138, [%rd137];
	mad.lo.s64 	%rd179, %rd138, %rd134, %rd179;
$L__BB0_32:
	cvt.u32.u64 	%r67, %rd35;
	add.s32 	%r68, %r67, 2;
	cvt.u64.u32 	%rd41, %r68;
	setp.ge.s64 	%p40, %rd41, %rd4;
	or.pred  	%p41, %p33, %p40;
	@%p41 bra 	$L__BB0_34;
	ld.shared.u64 	%rd141, [%r19+16];
	add.s64 	%rd142, %rd7, %rd41;
	shl.b64 	%rd143, %rd142, 3;
	add.s64 	%rd144, %rd1, %rd143;
	ld.global.u64 	%rd145, [%rd144];
	mad.lo.s64 	%rd179, %rd145, %rd141, %rd179;
$L__BB0_34:
	cvt.u32.u64 	%r69, %rd35;
	add.s32 	%r70, %r69, 3;
	cvt.u64.u32 	%rd44, %r70;
	setp.ge.s64 	%p43, %rd44, %rd4;
	or.pred  	%p44, %p33, %p43;
	@%p44 bra 	$L__BB0_36;
	ld.shared.u64 	%rd148, [%r19+24];
	add.s64 	%rd149, %rd7, %rd44;
	shl.b64 	%rd150, %rd149, 3;
	add.s64 	%rd151, %rd1, %rd150;
	ld.global.u64 	%rd152, [%rd151];
	mad.lo.s64 	%rd179, %rd152, %rd148, %rd179;
$L__BB0_36:
	add.s32 	%r89, %r89, 4;
$L__BB0_37:
	setp.eq.s32 	%p45, %r10, 0;
	@%p45 bra 	$L__BB0_47;
	setp.eq.s32 	%p46, %r10, 1;
	@%p46 bra 	$L__BB0_44;
	setp.ge.s64 	%p47, %rd6, %rd3;
	add.s32 	%r71, %r8, %r89;
	cvt.u64.u32 	%rd49, %r71;
	setp.ge.s64 	%p48, %rd49, %rd4;
	add.s32 	%r72, %r89, %r14;
	shl.b32 	%r73, %r72, 3;
	mov.u32 	%r74, filter_shared;
	add.s32 	%r22, %r74, %r73;
	or.pred  	%p49, %p47, %p48;
	@%p49 bra 	$L__BB0_41;
	ld.shared.u64 	%rd155, [%r22];
	add.s64 	%rd156, %rd7, %rd49;
	shl.b64 	%rd157, %rd156, 3;
	add.s64 	%rd158, %rd1, %rd157;
	ld.global.u64 	%rd159, [%rd158];
	mad.lo.s64 	%rd179, %rd159, %rd155, %rd179;
$L__BB0_41:
	cvt.u32.u64 	%r75, %rd49;
	add.s32 	%r76, %r75, 1;
	cvt.u64.u32 	%rd52, %r76;
	setp.ge.s64 	%p51, %rd52, %rd4;
	or.pred  	%p52, %p47, %p51;
	@%p52 bra 	$L__BB0_43;
	ld.shared.u64 	%rd162, [%r22+8];
	add.s64 	%rd163, %rd7, %rd52;
	shl.b64 	%rd164, %rd163, 3;
	add.s64 	%rd165, %rd1, %rd164;
	ld.global.u64 	%rd166, [%rd165];
	mad.lo.s64 	%rd179, %rd166, %rd162, %rd179;
$L__BB0_43:
	add.s32 	%r89, %r89, 2;
$L__BB0_44:
	setp.eq.s32 	%p53, %r12, 0;
	@%p53 bra 	$L__BB0_47;
	setp.ge.s64 	%p54, %rd6, %rd3;
	add.s32 	%r77, %r8, %r89;
	cvt.u64.u32 	%rd57, %r77;
	setp.ge.s64 	%p55, %rd57, %rd4;
	or.pred  	%p56, %p54, %p55;
	@%p56 bra 	$L__BB0_47;
	add.s32 	%r78, %r89, %r14;
	shl.b32 	%r79, %r78, 3;
	mov.u32 	%r80, filter_shared;
	add.s32 	%r81, %r80, %r79;
	ld.shared.u64 	%rd168, [%r81];
	add.s64 	%rd169, %rd7, %rd57;
	shl.b64 	%rd170, %rd169, 3;
	add.s64 	%rd171, %rd1, %rd170;
	ld.global.u64 	%rd172, [%rd171];
	mad.lo.s64 	%rd179, %rd172, %rd168, %rd179;
$L__BB0_47:
	add.s32 	%r86, %r86, 1;
	setp.ne.s32 	%p57, %r86, %r28;
	@%p57 bra 	$L__BB0_7;
$L__BB0_48:
	ld.param.u64 	%rd176, [_Z13convolution2DPlS_S_iii_param_2];
	cvta.to.global.u64 	%rd173, %rd176;
	mov.u32 	%r82, %ctaid.x;
	mov.u32 	%r83, %tid.x;
	mad.lo.s32 	%r84, %r1, %r82, %r83;
	mul.wide.u32 	%rd174, %r84, 8;
	add.s64 	%rd175, %rd173, %rd174;
	st.global.u64 	[%rd175], %rd179;
	ret;

}


// ===== COMPILED SASS (sm_100) =====

	.target	sm_100

	.elftype	@"ET_EXEC"


//--------------------- .note.nv.tkinfo           --------------------------
	.section	.note.nv.tkinfo,"",@"SHT_NOTE"
	.sectionflags	@"SHF_NOTE_NV_TKINFO"
	.tkinfo
        /*0018*/ 	.word	0x00000002
        /*0030*/ 	.string	""
        /*0030*/ 	.string	"ptxas"
        /*0030*/ 	.string	"Cuda compilation tools, release 13.0, V13.0.88"
        /*0030*/ 	.string	"Build cuda_13.0.r13.0/compiler.36424714_0"
        /*0030*/ 	.string	"-arch sm_100 -m 64 "



//--------------------- .note.nv.cuinfo           --------------------------
	.section	.note.nv.cuinfo,"",@"SHT_NOTE"
	.sectionflags	@"SHF_NOTE_NV_CUINFO"
        /*0018*/ 	.short	0x0002
        /*001a*/ 	.short	0x0064
        /*001c*/ 	.short	0x0082
	.zero		2


//--------------------- .nv.info                  --------------------------
	.section	.nv.info,"",@"SHT_CUDA_INFO"
	.align	4


	//----- nvinfo : EIATTR_REGCOUNT
	.align		4
        /*0000*/ 	.byte	0x04, 0x2f
        /*0002*/ 	.short	(.L_1 - .L_0)
	.align		4
.L_0:
        /*0004*/ 	.word	index@(_Z13convolution2DPlS_S_iii)
        /*0008*/ 	.word	0x0000001c


	//----- nvinfo : EIATTR_FRAME_SIZE
	.align		4
.L_1:
        /*000c*/ 	.byte	0x04, 0x11
        /*000e*/ 	.short	(.L_3 - .L_2)
	.align		4
.L_2:
        /*0010*/ 	.word	index@($__internal_0_$__cuda_sm20_div_rn_f64_full)
        /*0014*/ 	.word	0x00000000


	//----- nvinfo : EIATTR_FRAME_SIZE
	.align		4
.L_3:
        /*0018*/ 	.byte	0x04, 0x11
        /*001a*/ 	.short	(.L_5 - .L_4)
	.align		4
.L_4:
        /*001c*/ 	.word	index@(_Z13convolution2DPlS_S_iii)
        /*0020*/ 	.word	0x00000000


	//----- nvinfo : EIATTR_MIN_STACK_SIZE
	.align		4
.L_5:
        /*0024*/ 	.byte	0x04, 0x12
        /*0026*/ 	.short	(.L_7 - .L_6)
	.align		4
.L_6:
        /*0028*/ 	.word	index@(_Z13convolution2DPlS_S_iii)
        /*002c*/ 	.word	0x00000000
.L_7:


//--------------------- .nv.compat                --------------------------
	.section	.nv.compat,"",@"SHT_CUDA_COMPAT_INFO"
	.align	4
        /*0000*/ 	.byte	0x02, 0x09, 0x00, 0x00, 0x02, 0x02, 0x01, 0x00, 0x02, 0x05, 0x05, 0x00, 0x03, 0x07, 0x01, 0x01
        /*0010*/ 	.byte	0x02, 0x03, 0x00, 0x00, 0x02, 0x06, 0x01, 0x00, 0x04, 0x0b, 0x08, 0x00, 0x01, 0x00, 0x00, 0x00
        /*0020*/ 	.byte	0x00, 0x00, 0x00, 0x00


//--------------------- .nv.info._Z13convolution2DPlS_S_iii --------------------------
	.section	.nv.info._Z13convolution2DPlS_S_iii,"",@"SHT_CUDA_INFO"
	.sectionflags	@""
	.align	4


	//----- nvinfo : EIATTR_CUDA_API_VERSION
	.align		4
        /*0000*/ 	.byte	0x04, 0x37
        /*0002*/ 	.short	(.L_9 - .L_8)
.L_8:
        /*0004*/ 	.word	0x00000082


	//----- nvinfo : EIATTR_KPARAM_INFO
	.align		4
.L_9:
        /*0008*/ 	.byte	0x04, 0x17
        /*000a*/ 	.short	(.L_11 - .L_10)
.L_10:
        /*000c*/ 	.word	0x00000000
        /*0010*/ 	.short	0x0005
        /*0012*/ 	.short	0x0020
        /*0014*/ 	.byte	0x00, 0xf0, 0x11, 0x00


	//----- nvinfo : EIATTR_KPARAM_INFO
	.align		4
.L_11:
        /*0018*/ 	.byte	0x04, 0x17
        /*001a*/ 	.short	(.L_13 - .L_12)
.L_12:
        /*001c*/ 	.word	0x00000000
        /*0020*/ 	.short	0x0004
        /*0022*/ 	.short	0x001c
        /*0024*/ 	.byte	0x00, 0xf0, 0x11, 0x00


	//----- nvinfo : EIATTR_KPARAM_INFO
	.align		4
.L_13:
        /*0028*/ 	.byte	0x04, 0x17
        /*002a*/ 	.short	(.L_15 - .L_14)
.L_14:
        /*002c*/ 	.word	0x00000000
        /*0030*/ 	.short	0x0003
        /*0032*/ 	.short	0x0018
        /*0034*/ 	.byte	0x00, 0xf0, 0x11, 0x00


	//----- nvinfo : EIATTR_KPARAM_INFO
	.align		4
.L_15:
        /*0038*/ 	.byte	0x04, 0x17
        /*003a*/ 	.short	(.L_17 - .L_16)
.L_16:
        /*003c*/ 	.word	0x00000000
        /*0040*/ 	.short	0x0002
        /*0042*/ 	.short	0x0010
        /*0044*/ 	.byte	0x00, 0xf5, 0x21, 0x00


	//----- nvinfo : EIATTR_KPARAM_INFO
	.align		4
.L_17:
        /*0048*/ 	.byte	0x04, 0x17
        /*004a*/ 	.short	(.L_19 - .L_18)
.L_18:
        /*004c*/ 	.word	0x00000000
        /*0050*/ 	.short	0x0001
        /*0052*/ 	.short	0x0008
        /*0054*/ 	.byte	0x00, 0xf5, 0x21, 0x00


	//----- nvinfo : EIATTR_KPARAM_INFO
	.align		4
.L_19:
        /*0058*/ 	.byte	0x04, 0x17
        /*005a*/ 	.short	(.L_21 - .L_20)
.L_20:
        /*005c*/ 	.word	0x00000000
        /*0060*/ 	.short	0x0000
        /*0062*/ 	.short	0x0000
        /*0064*/ 	.byte	0x00, 0xf5, 0x21, 0x00


	//----- nvinfo : EIATTR_SPARSE_MMA_MASK
	.align		4
.L_21:
        /*0068*/ 	.byte	0x03, 0x50
        /*006a*/ 	.short	0x0000


	//----- nvinfo : EIATTR_MAXREG_COUNT
	.align		4
        /*006c*/ 	.byte	0x03, 0x1b
        /*006e*/ 	.short	0x00ff


	//----- nvinfo : EIATTR_NUM_BARRIERS
	.align		4
        /*0070*/ 	.byte	0x02, 0x4c
        /*0072*/ 	.byte	0x01
	.zero		1


	//----- nvinfo : EIATTR_MERCURY_ISA_VERSION
	.align		4
        /*0074*/ 	.byte	0x03, 0x5f
        /*0076*/ 	.short	0x0101


	//----- nvinfo : EIATTR_VRC_CTA_INIT_COUNT
	.align		4
        /*0078*/ 	.byte	0x02, 0x4a
	.zero		1
	.zero		1


	//----- nvinfo : EIATTR_EXIT_INSTR_OFFSETS
	.align		4
        /*007c*/ 	.byte	0x04, 0x1c
        /*007e*/ 	.short	(.L_23 - .L_22)


	//   ....[0]....
.L_22:
        /*0080*/ 	.word	0x00001910


	//----- nvinfo : EIATTR_CRS_STACK_SIZE
	.align		4
.L_23:
        /*0084*/ 	.byte	0x04, 0x1e
        /*0086*/ 	.short	(.L_25 - .L_24)
.L_24:
        /*0088*/ 	.word	0x00000000


	//----- nvinfo : EIATTR_CBANK_PARAM_SIZE
	.align		4
.L_25:
        /*008c*/ 	.byte	0x03, 0x19
        /*008e*/ 	.short	0x0024


	//----- nvinfo : EIATTR_PARAM_CBANK
	.align		4
        /*0090*/ 	.byte	0x04, 0x0a
        /*0092*/ 	.short	(.L_27 - .L_26)
	.align		4
.L_26:
        /*0094*/ 	.word	index@(.nv.constant0._Z13convolution2DPlS_S_iii)
        /*0098*/ 	.short	0x0380
        /*009a*/ 	.short	0x0024


	//----- nvinfo : EIATTR_SW_WAR
	.align		4
.L_27:
        /*009c*/ 	.byte	0x04, 0x36
        /*009e*/ 	.short	(.L_29 - .L_28)
.L_28:
        /*00a0*/ 	.word	0x00000008
.L_29:


//--------------------- .nv.callgraph             --------------------------
	.section	.nv.callgraph,"",@"SHT_CUDA_CALLGRAPH"
	.align	4
	.sectionentsize	8
	.align		4
        /*0000*/ 	.word	0x00000000
	.align		4
        /*0004*/ 	.word	0xffffffff
	.align		4
        /*0008*/ 	.word	0x00000000
	.align		4
        /*000c*/ 	.word	0xfffffffe
	.align		4
        /*0010*/ 	.word	0x00000000
	.align		4
        /*0014*/ 	.word	0xfffffffd
	.align		4
        /*0018*/ 	.word	0x00000000
	.align		4
        /*001c*/ 	.word	0xfffffffc


//--------------------- .text._Z13convolution2DPlS_S_iii --------------------------
	.section	.text._Z13convolution2DPlS_S_iii,"ax",@progbits
	.align	128
        .global         _Z13convolution2DPlS_S_iii
        .type           _Z13convolution2DPlS_S_iii,@function
        .size           _Z13convolution2DPlS_S_iii,(.L_x_19 - _Z13convolution2DPlS_S_iii)
        .other          _Z13convolution2DPlS_S_iii,@"STO_CUDA_ENTRY STV_DEFAULT"
_Z13convolution2DPlS_S_iii:
.text._Z13convolution2DPlS_S_iii:
[----:B------:R-:W-:Y:S01]  /*0000*/  LDC R1, c[0x0][0x37c] ;  /* 0x0000df00ff017b82 */ /* 0x000fe20000000800 */
[----:B------:R-:W0:Y:S01]  /*0010*/  LDCU UR22, c[0x0][0x360] ;  /* 0x00006c00ff1677ac */ /* 0x000e220008000800 */
[----:B------:R-:W-:Y:S01]  /*0020*/  IMAD.MOV.U32 R2, RZ, RZ, 0x1 ;  /* 0x00000001ff027424 */ /* 0x000fe200078e00ff */
[----:B------:R-:W1:Y:S01]  /*0030*/  LDCU UR4, c[0x0][0x3a0] ;  /* 0x00007400ff0477ac */ /* 0x000e620008000800 */
[----:B0-----:R-:W0:Y:S08]  /*0040*/  I2F.F64.U32 R4, UR22 ;  /* 0x0000001600047d12 */ /* 0x001e300008201800 */
[----:B0-----:R-:W0:Y:S02]  /*0050*/  MUFU.RCP64H R3, R5 ;  /* 0x0000000500037308 */ /* 0x001e240000001800 */
[----:B0-----:R-:W-:-:S08]  /*0060*/  DFMA R6, -R4, R2, 1 ;  /* 0x3ff000000406742b */ /* 0x001fd00000000102 */
[----:B------:R-:W-:Y:S02]  /*0070*/  DFMA R8, R6, R6, R6 ;  /* 0x000000060608722b */ /* 0x000fe40000000006 */
[----:B-1----:R-:W0:Y:S06]  /*0080*/  I2F.F64 R6, UR4 ;  /* 0x0000000400067d12 */ /* 0x002e2c0008201c00 */
[----:B------:R-:W-:-:S08]  /*0090*/  DFMA R8, R2, R8, R2 ;  /* 0x000000080208722b */ /* 0x000fd00000000002 */
[----:B------:R-:W-:Y:S02]  /*00a0*/  DFMA R2, -R4, R8, 1 ;  /* 0x3ff000000402742b */ /* 0x000fe40000000108 */
[----:B0-----:R-:W-:-:S06]  /*00b0*/  DMUL R6, R6, R6 ;  /* 0x0000000606067228 */ /* 0x001fcc0000000000 */
[----:B------:R-:W-:-:S04]  /*00c0*/  DFMA R2, R8, R2, R8 ;  /* 0x000000020802722b */ /* 0x000fc80000000008 */
[----:B------:R-:W-:-:S04]  /*00d0*/  FSETP.GEU.AND P1, PT, |R7|, 6.5827683646048100446e-37, PT ;  /* 0x036000000700780b */ /* 0x000fc80003f2e200 */
[----:B------:R-:W-:-:S08]  /*00e0*/  DMUL R8, R6, R2 ;  /* 0x0000000206087228 */ /* 0x000fd00000000000 */
[----:B------:R-:W-:-:S08]  /*00f0*/  DFMA R10, -R4, R8, R6 ;  /* 0x00000008040a722b */ /* 0x000fd00000000106 */
[----:B------:R-:W-:-:S10]  /*0100*/  DFMA R2, R2, R10, R8 ;  /* 0x0000000a0202722b */ /* 0x000fd40000000008 */
[----:B------:R-:W-:-:S05]  /*0110*/  FFMA R0, RZ, R5, R3 ;  /* 0x00000005ff007223 */ /* 0x000fca0000000003 */
[----:B------:R-:W-:-:S13]  /*0120*/  FSETP.GT.AND P0, PT, |R0|, 1.469367938527859385e-39, PT ;  /* 0x001000000000780b */ /* 0x000fda0003f04200 */
[----:B------:R-:W-:Y:S05]  /*0130*/  @P0 BRA P1, `(.L_x_0) ;  /* 0x0000000000100947 */ /* 0x000fea0000800000 */
[----:B------:R-:W-:-:S07]  /*0140*/  MOV R0, 0x160 ;  /* 0x0000016000007802 */ /* 0x000fce0000000f00 */
[----:B------:R-:W-:Y:S05]  /*0150*/  CALL.REL.NOINC `($__internal_0_$__cuda_sm20_div_rn_f64_full) ;  /* 0x0000001400f07944 */ /* 0x000fea0003c00000 */
[----:B------:R-:W-:Y:S02]  /*0160*/  IMAD.MOV.U32 R2, RZ, RZ, R12 ;  /* 0x000000ffff027224 */ /* 0x000fe400078e000c */
[----:B------:R-:W-:-:S07]  /*0170*/  IMAD.MOV.U32 R3, RZ, RZ, R13 ;  /* 0x000000ffff037224 */ /* 0x000fce00078e000d */
.L_x_0:
[----:B------:R-:W0:Y:S01]  /*0180*/  FRND.F64.CEIL R6, R2 ;  /* 0x0000000200067313 */ /* 0x000e220000309800 */
[----:B------:R-:W1:Y:S01]  /*0190*/  LDCU.64 UR16, c[0x0][0x358] ;  /* 0x00006b00ff1077ac */ /* 0x000e620008000a00 */
[----:B0-----:R-:W-:-:S14]  /*01a0*/  DSETP.GT.AND P0, PT, R6, RZ, PT ;  /* 0x000000ff0600722a */ /* 0x001fdc0003f04000 */
[----:B-1----:R-:W-:Y:S05]  /*01b0*/  @!P0 BRA `(.L_x_1) ;  /* 0x0000000000548947 */ /* 0x002fea0003800000 */
[----:B------:R-:W0:Y:S01]  /*01c0*/  S2R R11, SR_TID.X ;  /* 0x00000000000b7919 */ /* 0x000e220000002100 */
[----:B------:R-:W1:Y:S01]  /*01d0*/  LDC.64 R4, c[0x0][0x388] ;  /* 0x0000e200ff047b82 */ /* 0x000e620000000a00 */
[----:B------:R-:W2:Y:S01]  /*01e0*/  LDCU UR4, c[0x0][0x3a0] ;  /* 0x00007400ff0477ac */ /* 0x000ea20008000800 */
[----:B------:R-:W-:Y:S01]  /*01f0*/  IMAD.MOV.U32 R0, RZ, RZ, RZ ;  /* 0x000000ffff007224 */ /* 0x000fe200078e00ff */
[----:B--2---:R-:W-:-:S12]  /*0200*/  UIMAD UR4, UR4, UR4, URZ ;  /* 0x00000004040472a4 */ /* 0x004fd8000f8e02ff */
.L_x_4:
[C---:B0-----:R-:W-:Y:S01]  /*0210*/  IMAD R9, R0.reuse, UR22, R11 ;  /* 0x0000001600097c24 */ /* 0x041fe2000f8e020b */
[----:B------:R-:W-:Y:S01]  /*0220*/  BSSY.RECONVERGENT B0, `(.L_x_2) ;  /* 0x000000d000007945 */ /* 0x000fe20003800200 */
[----:B------:R-:W-:-:S03]  /*0230*/  VIADD R0, R0, 0x1 ;  /* 0x0000000100007836 */ /* 0x000fc60000000000 */
[----:B------:R-:W-:Y:S01]  /*0240*/  ISETP.GE.U32.AND P0, PT, R9, UR4, PT ;  /* 0x0000000409007c0c */ /* 0x000fe2000bf06070 */
[----:B------:R-:W0:Y:S02]  /*0250*/  I2F.F64.U32 R2, R0 ;  /* 0x0000000000027312 */ /* 0x000e240000201800 */
[----:B0-----:R-:W-:-:S10]  /*0260*/  DSETP.GT.AND P1, PT, R6, R2, PT ;  /* 0x000000020600722a */ /* 0x001fd40003f24000 */
[----:B------:R-:W-:Y:S05]  /*0270*/  @P0 BRA `(.L_x_3) ;  /* 0x00000000001c0947 */ /* 0x000fea0003800000 */
[----:B-1----:R-:W-:-:S06]  /*0280*/  IMAD.WIDE.U32 R2, R9, 0x8, R4 ;  /* 0x0000000809027825 */ /* 0x002fcc00078e0004 */
[----:B------:R-:W2:Y:S01]  /*0290*/  LDG.E.64 R2, desc[UR16][R2.64] ;  /* 0x0000001002027981 */ /* 0x000ea2000c1e1b00 */
[----:B------:R-:W0:Y:S01]  /*02a0*/  S2UR UR6, SR_CgaCtaId ;  /* 0x00000000000679c3 */ /* 0x000e220000008800 */
[----:B------:R-:W-:Y:S02]  /*02b0*/  UMOV UR5, 0x400 ;  /* 0x0000040000057882 */ /* 0x000fe40000000000 */
[----:B0-----:R-:W-:-:S06]  /*02c0*/  ULEA UR5, UR6, UR5, 0x18 ;  /* 0x0000000506057291 */ /* 0x001fcc000f8ec0ff */
[----:B------:R-:W-:-:S05]  /*02d0*/  LEA R9, R9, UR5, 0x3 ;  /* 0x0000000509097c11 */ /* 0x000fca000f8e18ff */
[----:B--2---:R0:W-:Y:S02]  /*02e0*/  STS.64 [R9], R2 ;  /* 0x0000000209007388 */ /* 0x0041e40000000a00 */
.L_x_3:
[----:B------:R-:W-:Y:S05]  /*02f0*/  BSYNC.RECONVERGENT B0 ;  /* 0x0000000000007941 */ /* 0x000fea0003800200 */
.L_x_2:
[----:B------:R-:W-:Y:S05]  /*0300*/  @P1 BRA `(.L_x_4) ;  /* 0xfffffffc00c01947 */ /* 0x000fea000383ffff */
.L_x_1:
[----:B------:R-:W2:Y:S01]  /*0310*/  LDCU UR7, c[0x0][0x3a0] ;  /* 0x00007400ff0777ac */ /* 0x000ea20008000800 */
[----:B------:R-:W-:Y:S01]  /*0320*/  MOV R0, RZ ;  /* 0x000000ff00007202 */ /* 0x000fe20000000f00 */
[----:B0-----:R-:W-:Y:S01]  /*0330*/  IMAD.MOV.U32 R3, RZ, RZ, RZ ;  /* 0x000000ffff037224 */ /* 0x001fe200078e00ff */
[----:B--2---:R-:W-:Y:S01]  /*0340*/  UISETP.GE.AND UP0, UPT, UR7, 0x1, UPT ;  /* 0x000000010700788c */ /* 0x004fe2000bf06270 */
[----:B------:R-:W-:Y:S08]  /*0350*/  BAR.SYNC.DEFER_BLOCKING 0x0 ;  /* 0x0000000000007b1d */ /* 0x000ff00000010000 */
[----:B------:R-:W-:Y:S05]  /*0360*/  BRA.U !UP0, `(.L_x_5) ;  /* 0x00000015084c7547 */ /* 0x000fea000b800000 */
[----:B------:R-:W0:Y:S01]  /*0370*/  S2R R2, SR_TID.X ;  /* 0x0000000000027919 */ /* 0x000e220000002100 */
[----:B------:R-:W2:Y:S01]  /*0380*/  S2UR UR6, SR_CTAID.X ;  /* 0x00000000000679c3 */ /* 0x000ea20000002500 */
[----:B------:R-:W3:Y:S01]  /*0390*/  LDCU.64 UR10, c[0x0][0x398] ;  /* 0x00007300ff0a77ac */ /* 0x000ee20008000a00 */
[----:B------:R-:W-:Y:S02]  /*03a0*/  IMAD.MOV.U32 R0, RZ, RZ, RZ ;  /* 0x000000ffff007224 */ /* 0x000fe400078e00ff */
[----:B------:R-:W-:Y:S01]  /*03b0*/  IMAD.MOV.U32 R3, RZ, RZ, RZ ;  /* 0x000000ffff037224 */ /* 0x000fe200078e00ff */
[----:B------:R-:W-:Y:S02]  /*03c0*/  UIADD3 UR4, UPT, UPT, UR7, -0x1, URZ ;  /* 0xffffffff07047890 */ /* 0x000fe4000fffe0ff */
[----:B------:R-:W-:Y:S02]  /*03d0*/  ULOP3.LUT UR20, UR7, 0x7, URZ, 0xc0, !UPT ;  /* 0x0000000707147892 */ /* 0x000fe4000f8ec0ff */
[----:B------:R-:W-:-:S02]  /*03e0*/  USHF.R.U32.HI UR4, URZ, 0x1, UR4 ;  /* 0x00000001ff047899 */ /* 0x000fc40008011604 */
[----:B------:R-:W-:Y:S02]  /*03f0*/  ULOP3.LUT UR21, UR7, 0x3, URZ, 0xc0, !UPT ;  /* 0x0000000307157892 */ /* 0x000fe4000f8ec0ff */
[----:B------:R-:W-:Y:S02]  /*0400*/  ULOP3.LUT UR7, UR7, 0x7ffffff8, URZ, 0xc0, !UPT ;  /* 0x7ffffff807077892 */ /* 0x000fe4000f8ec0ff */
[----:B---3--:R-:W-:Y:S02]  /*0410*/  USHF.R.S32.HI UR9, URZ, 0x1f, UR10 ;  /* 0x0000001fff097899 */ /* 0x008fe4000801140a */
[----:B------:R-:W-:Y:S02]  /*0420*/  USHF.R.S32.HI UR10, URZ, 0x1f, UR11 ;  /* 0x0000001fff0a7899 */ /* 0x000fe4000801140b */
[----:B--2---:R-:W-:Y:S02]  /*0430*/  UIADD3 UR6, UPT, UPT, -UR4, UR6, URZ ;  /* 0x0000000604067290 */ /* 0x004fe4000fffe1ff */
[----:B0-----:R-:W-:Y:S01]  /*0440*/  VIADD R2, R2, -UR4 ;  /* 0x8000000402027c36 */ /* 0x001fe20008000000 */
[----:B------:R-:W-:-:S09]  /*0450*/  UMOV UR4, URZ ;  /* 0x000000ff00047c82 */ /* 0x000fd20008000000 */
.L_x_12:
[----:B------:R-:W0:Y:S01]  /*0460*/  LDCU UR12, c[0x0][0x3a0] ;  /* 0x00007400ff0c77ac */ /* 0x000e220008000800 */
[----:B------:R-:W2:Y:S01]  /*0470*/  LDCU UR13, c[0x0][0x39c] ;  /* 0x00007380ff0d77ac */ /* 0x000ea20008000800 */
[----:B------:R-:W-:Y:S02]  /*0480*/  UIADD3 UR23, UPT, UPT, UR6, UR4, URZ ;  /* 0x0000000406177290 */ /* 0x000fe4000fffe0ff */
[----:B------:R-:W-:Y:S01]  /*0490*/  UMOV UR11, UR4 ;  /* 0x00000004000b7c82 */ /* 0x000fe20008000000 */
[----:B------:R-:W-:Y:S01]  /*04a0*/  UIADD3 UR4, UPT, UPT, UR4, 0x1, URZ ;  /* 0x0000000104047890 */ /* 0x000fe2000fffe0ff */
[----:B------:R-:W-:Y:S01]  /*04b0*/  UMOV UR5, URZ ;  /* 0x000000ff00057c82 */ /* 0x000fe20008000000 */
[----:B0-----:R-:W-:Y:S02]  /*04c0*/  UISETP.GE.U32.AND UP1, UPT, UR12, 0x8, UPT ;  /* 0x000000080c00788c */ /* 0x001fe4000bf26070 */
[----:B------:R-:W-:Y:S02]  /*04d0*/  UISETP.NE.AND UP0, UPT, UR4, UR12, UPT ;  /* 0x0000000c0400728c */ /* 0x000fe4000bf05270 */
[----:B--2---:R-:W-:-:S04]  /*04e0*/  UIMAD.WIDE.U32 UR18, UR23, UR13, URZ ;  /* 0x0000000d171272a5 */ /* 0x004fc8000f8e00ff */
[----:B------:R-:W-:Y:S01]  /*04f0*/  UIMAD UR24, UR23, UR10, UR19 ;  /* 0x0000000a171872a4 */ /* 0x000fe2000f8e0213 */
[----:B------:R-:W-:Y:S11]  /*0500*/  BRA.U !UP1, `(.L_x_6) ;  /* 0x0000000909647547 */ /* 0x000ff6000b800000 */
[----:B-1----:R-:W0:Y:S01]  /*0510*/  LDC R4, c[0x0][0x398] ;  /* 0x0000e600ff047b82 */ /* 0x002e220000000800 */
[----:B------:R-:W-:Y:S01]  /*0520*/  UMOV UR5, 0x400 ;  /* 0x0000040000057882 */ /* 0x000fe20000000000 */
[----:B------:R-:W1:Y:S01]  /*0530*/  LDCU UR12, c[0x0][0x3a0] ;  /* 0x00007400ff0c77ac */ /* 0x000e620008000800 */
[----:B------:R-:W2:Y:S05]  /*0540*/  LDCU UR13, c[0x0][0x39c] ;  /* 0x00007380ff0d77ac */ /* 0x000eaa0008000800 */
[----:B------:R-:W3:Y:S01]  /*0550*/  S2UR UR8, SR_CgaCtaId ;  /* 0x00000000000879c3 */ /* 0x000ee20000008800 */
[----:B0-----:R-:W-:-:S04]  /*0560*/  ISETP.LE.U32.AND P0, PT, R4, UR23, PT ;  /* 0x0000001704007c0c */ /* 0x001fc8000bf03070 */
[----:B------:R-:W-:Y:S01]  /*0570*/  ISETP.GE.AND.EX P0, PT, RZ, UR9, PT, P0 ;  /* 0x00000009ff007c0c */ /* 0x000fe2000bf06300 */
[----:B---3--:R-:W-:-:S03]  /*0580*/  ULEA UR14, UR8, UR5, 0x18 ;  /* 0x00000005080e7291 */ /* 0x008fc6000f8ec0ff */
[----:B-12---:R-:W-:-:S09]  /*0590*/  UMOV UR5, URZ ;  /* 0x000000ff00057c82 */ /* 0x006fd20008000000 */
.L_x_7:
[----:B------:R-:W-:-:S05]  /*05a0*/  VIADD R8, R2, UR5 ;  /* 0x0000000502087c36 */ /* 0x000fca0008000000 */
[C---:B------:R-:W-:Y:S02]  /*05b0*/  ISETP.GE.U32.AND P1, PT, R8.reuse, UR13, PT ;  /* 0x0000000d08007c0c */ /* 0x040fe4000bf26070 */
[----:B------:R-:W-:Y:S02]  /*05c0*/  IADD3 R9, PT, PT, R8, 0x1, RZ ;  /* 0x0000000108097810 */ /* 0x000fe40007ffe0ff */
[----:B------:R-:W-:Y:S02]  /*05d0*/  ISETP.GE.OR.EX P1, PT, RZ, UR10, P0, P1 ;  /* 0x0000000aff007c0c */ /* 0x000fe40008726710 */
[----:B------:R-:W-:-:S04]  /*05e0*/  ISETP.GE.U32.AND P2, PT, R9, UR13, PT ;  /* 0x0000000d09007c0c */ /* 0x000fc8000bf46070 */
[----:B------:R-:W-:-:S07]  /*05f0*/  ISETP.GE.OR.EX P2, PT, RZ, UR10, P0, P2 ;  /* 0x0000000aff007c0c */ /* 0x000fce0008746720 */
[----:B------:R-:W0:Y:S01]  /*0600*/  @!P1 LDC.64 R6, c[0x0][0x380] ;  /* 0x0000e000ff069b82 */ /* 0x000e220000000a00 */
[----:B------:R-:W-:-:S05]  /*0610*/  @!P1 IADD3 R5, P3, PT, R8, UR18, RZ ;  /* 0x0000001208059c10 */ /* 0x000fca000ff7e0ff */
[----:B------:R-:W-:Y:S02]  /*0620*/  @!P1 IMAD.X R10, RZ, RZ, UR24, P3 ;  /* 0x00000018ff0a9e24 */ /* 0x000fe400098e06ff */
[----:B------:R-:W1:Y:S01]  /*0630*/  @!P2 LDC.64 R12, c[0x0][0x380] ;  /* 0x0000e000ff0cab82 */ /* 0x000e620000000a00 */
[----:B0-----:R-:W-:Y:S02]  /*0640*/  @!P1 LEA R4, P3, R5, R6, 0x3 ;  /* 0x0000000605049211 */ /* 0x001fe400078618ff */
[----:B------:R-:W-:Y:S02]  /*0650*/  @!P2 IADD3 R6, P4, PT, R9, UR18, RZ ;  /* 0x000000120906ac10 */ /* 0x000fe4000ff9e0ff */
[----:B------:R-:W-:-:S03]  /*0660*/  @!P1 LEA.HI.X R5, R5, R7, R10, 0x3, P3 ;  /* 0x0000000705059211 */ /* 0x000fc600018f1c0a */
[----:B------:R-:W-:Y:S01]  /*0670*/  @!P2 IMAD.X R7, RZ, RZ, UR24, P4 ;  /* 0x00000018ff07ae24 */ /* 0x000fe2000a0e06ff */
[C---:B-1----:R-:W-:Y:S02]  /*0680*/  @!P2 LEA R10, P3, R6.reuse, R12, 0x3 ;  /* 0x0000000c060aa211 */ /* 0x042fe400078618ff */
[----:B------:R-:W2:Y:S02]  /*0690*/  @!P1 LDG.E.64 R4, desc[UR16][R4.64] ;  /* 0x0000001004049981 */ /* 0x000ea4000c1e1b00 */
[----:B------:R-:W-:-:S06]  /*06a0*/  @!P2 LEA.HI.X R11, R6, R13, R7, 0x3, P3 ;  /* 0x0000000d060ba211 */ /* 0x000fcc00018f1c07 */
[----:B------:R-:W3:Y:S01]  /*06b0*/  @!P2 LDG.E.64 R10, desc[UR16][R10.64] ;  /* 0x000000100a0aa981 */ /* 0x000ee2000c1e1b00 */
[----:B------:R-:W-:Y:S01]  /*06c0*/  UIMAD UR8, UR11, UR12, UR5 ;  /* 0x0000000c0b0872a4 */ /* 0x000fe2000f8e0205 */
[C---:B------:R-:W-:Y:S01]  /*06d0*/  VIADD R17, R8.reuse, 0x2 ;  /* 0x0000000208117836 */ /* 0x040fe20000000000 */
[C---:B------:R-:W-:Y:S01]  /*06e0*/  IADD3 R12, PT, PT, R8.reuse, 0x4, RZ ;  /* 0x00000004080c7810 */ /* 0x040fe20007ffe0ff */
[C---:B------:R-:W-:Y:S01]  /*06f0*/  VIADD R13, R8.reuse, 0x3 ;  /* 0x00000003080d7836 */ /* 0x040fe20000000000 */
[----:B------:R-:W-:Y:S01]  /*0700*/  ULEA UR8, UR8, UR14, 0x3 ;  /* 0x0000000e08087291 */ /* 0x000fe2000f8e18ff */
[----:B------:R-:W-:Y:S01]  /*0710*/  @!P1 IMAD.MOV.U32 R6, RZ, RZ, R0 ;  /* 0x000000ffff069224 */ /* 0x000fe200078e0000 */
[----:B------:R-:W-:Y:S01]  /*0720*/  ISETP.GE.U32.AND P6, PT, R17, UR13, PT ;  /* 0x0000000d11007c0c */ /* 0x000fe2000bfc6070 */
[----:B------:R-:W-:Y:S01]  /*0730*/  @!P1 IMAD.MOV.U32 R7, RZ, RZ, R3 ;  /* 0x000000ffff079224 */ /* 0x000fe200078e0003 */
[----:B------:R-:W-:Y:S01]  /*0740*/  ISETP.GE.U32.AND P5, PT, R13, UR13, PT ;  /* 0x0000000d0d007c0c */ /* 0x000fe2000bfa6070 */
[----:B------:R-:W-:Y:S01]  /*0750*/  VIADD R16, R8, 0x6 ;  /* 0x0000000608107836 */ /* 0x000fe20000000000 */
[----:B------:R-:W-:-:S02]  /*0760*/  ISETP.GE.OR.EX P6, PT, RZ, UR10, P0, P6 ;  /* 0x0000000aff007c0c */ /* 0x000fc400087c6760 */
[----:B------:R-:W-:Y:S01]  /*0770*/  ISETP.GE.OR.EX P5, PT, RZ, UR10, P0, P5 ;  /* 0x0000000aff007c0c */ /* 0x000fe200087a6750 */
[----:B------:R-:W2:Y:S01]  /*0780*/  @!P1 LDS.64 R18, [UR8] ;  /* 0x00000008ff129984 */ /* 0x000ea20008000a00 */
[----:B------:R-:W-:Y:S02]  /*0790*/  ISETP.GE.U32.AND P4, PT, R12, UR13, PT ;  /* 0x0000000d0c007c0c */ /* 0x000fe4000bf86070 */
[C---:B------:R-:W-:Y:S01]  /*07a0*/  IADD3 R9, PT, PT, R8.reuse, 0x5, RZ ;  /* 0x0000000508097810 */ /* 0x040fe20007ffe0ff */
[----:B------:R-:W3:Y:S01]  /*07b0*/  @!P2 LDS.64 R14, [UR8+0x8] ;  /* 0x00000808ff0ea984 */ /* 0x000ee20008000a00 */
[----:B------:R-:W-:Y:S01]  /*07c0*/  ISETP.GE.OR.EX P4, PT, RZ, UR10, P0, P4 ;  /* 0x0000000aff007c0c */ /* 0x000fe20008786740 */
[----:B------:R-:W-:Y:S01]  /*07d0*/  VIADD R8, R8, 0x7 ;  /* 0x0000000708087836 */ /* 0x000fe20000000000 */
[----:B------:R-:W-:Y:S02]  /*07e0*/  ISETP.GE.U32.AND P3, PT, R9, UR13, PT ;  /* 0x0000000d09007c0c */ /* 0x000fe4000bf66070 */
[----:B------:R-:W-:-:S02]  /*07f0*/  P2R R20, PR, RZ, 0x40 ;  /* 0x00000040ff147803 */ /* 0x000fc40000000000 */
[----:B------:R-:W-:Y:S01]  /*0800*/  ISETP.GE.OR.EX P3, PT, RZ, UR10, P0, P3 ;  /* 0x0000000aff007c0c */ /* 0x000fe20008766730 */
[----:B--2---:R-:W-:Y:S02]  /*0810*/  @!P1 IMAD R5, R5, R18, RZ ;  /* 0x0000001205059224 */ /* 0x004fe400078e02ff */
[----:B------:R-:W-:-:S04]  /*0820*/  @!P1 IMAD.WIDE.U32 R6, R18, R4, R6 ;  /* 0x0000000412069225 */ /* 0x000fc800078e0006 */
[----:B------:R-:W-:Y:S02]  /*0830*/  @!P1 IMAD R19, R19, R4, R5 ;  /* 0x0000000413139224 */ /* 0x000fe400078e0205 */
[----:B------:R-:W0:Y:S01]  /*0840*/  @!P6 LDC.64 R4, c[0x0][0x380] ;  /* 0x0000e000ff04eb82 */ /* 0x000e220000000a00 */
[----:B------:R-:W-:Y:S02]  /*0850*/  @!P1 IMAD.MOV.U32 R0, RZ, RZ, R6 ;  /* 0x000000ffff009224 */ /* 0x000fe400078e0006 */
[----:B------:R-:W-:Y:S01]  /*0860*/  @!P1 IMAD.IADD R3, R7, 0x1, R19 ;  /* 0x0000000107039824 */ /* 0x000fe200078e0213 */
[----:B------:R-:W-:Y:S01]  /*0870*/  @!P6 IADD3 R17, P1, PT, R17, UR18, RZ ;  /* 0x000000121111ec10 */ /* 0x000fe2000ff3e0ff */
[----:B---3--:R-:W-:Y:S02]  /*0880*/  @!P2 IMAD R11, R11, R14, RZ ;  /* 0x0000000e0b0ba224 */ /* 0x008fe400078e02ff */
[----:B------:R-:W-:Y:S01]  /*0890*/  @!P2 IMAD.MOV.U32 R18, RZ, RZ, R0 ;  /* 0x000000ffff12a224 */ /* 0x000fe200078e0000 */
[----:B------:R-:W1:Y:S01]  /*08a0*/  @!P5 LDC.64 R6, c[0x0][0x380] ;  /* 0x0000e000ff06db82 */ /* 0x000e620000000a00 */
[----:B------:R-:W-:-:S02]  /*08b0*/  @!P2 IMAD.MOV.U32 R19, RZ, RZ, R3 ;  /* 0x000000ffff13a224 */ /* 0x000fc400078e0003 */
[-C--:B------:R-:W-:Y:S02]  /*08c0*/  @!P2 IMAD R11, R15, R10.reuse, R11 ;  /* 0x0000000a0f0ba224 */ /* 0x080fe400078e020b */
[----:B------:R-:W-:-:S04]  /*08d0*/  @!P2 IMAD.WIDE.U32 R14, R14, R10, R18 ;  /* 0x0000000a0e0ea225 */ /* 0x000fc800078e0012 */
[----:B------:R-:W-:Y:S01]  /*08e0*/  @!P2 IMAD.IADD R3, R15, 0x1, R11 ;  /* 0x000000010f03a824 */ /* 0x000fe200078e020b */
[----:B------:R-:W-:Y:S01]  /*08f0*/  @!P2 MOV R0, R14 ;  /* 0x0000000e0000a202 */ /* 0x000fe20000000f00 */
[----:B------:R-:W2:Y:S01]  /*0900*/  @!P4 LDC.64 R10, c[0x0][0x380] ;  /* 0x0000e000ff0acb82 */ /* 0x000ea20000000a00 */
[----:B------:R-:W-:Y:S01]  /*0910*/  @!P6 IMAD.X R14, RZ, RZ, UR24, P1 ;  /* 0x00000018ff0eee24 */ /* 0x000fe200088e06ff */
[----:B------:R-:W-:Y:S02]  /*0920*/  ISETP.GE.U32.AND P2, PT, R16, UR13, PT ;  /* 0x0000000d10007c0c */ /* 0x000fe4000bf46070 */
[C---:B0-----:R-:W-:Y:S02]  /*0930*/  @!P6 LEA R4, P1, R17.reuse, R4, 0x3 ;  /* 0x000000041104e211 */ /* 0x041fe400078218ff */
[----:B------:R-:W-:Y:S02]  /*0940*/  ISETP.GE.OR.EX P2, PT, RZ, UR10, P0, P2 ;  /* 0x0000000aff007c0c */ /* 0x000fe40008746720 */
[----:B------:R-:W-:-:S02]  /*0950*/  @!P6 LEA.HI.X R5, R17, R5, R14, 0x3, P1 ;  /* 0x000000051105e211 */ /* 0x000fc400008f1c0e */
[----:B------:R-:W-:Y:S01]  /*0960*/  @!P5 IADD3 R13, P1, PT, R13, UR18, RZ ;  /* 0x000000120d0ddc10 */ /* 0x000fe2000ff3e0ff */
[----:B------:R-:W0:Y:S04]  /*0970*/  @!P3 LDC.64 R14, c[0x0][0x380] ;  /* 0x0000e000ff0ebb82 */ /* 0x000e280000000a00 */
[----:B------:R-:W-:Y:S01]  /*0980*/  @!P5 IMAD.X R18, RZ, RZ, UR24, P1 ;  /* 0x00000018ff12de24 */ /* 0x000fe200088e06ff */
[----:B-1----:R-:W-:-:S04]  /*0990*/  @!P5 LEA R6, P1, R13, R6, 0x3 ;  /* 0x000000060d06d211 */ /* 0x002fc800078218ff */
[----:B------:R-:W-:Y:S02]  /*09a0*/  @!P5 LEA.HI.X R7, R13, R7, R18, 0x3, P1 ;  /* 0x000000070d07d211 */ /* 0x000fe400008f1c12 */
[----:B------:R-:W-:Y:S01]  /*09b0*/  @!P4 IADD3 R13, P1, PT, R12, UR18, RZ ;  /* 0x000000120c0dcc10 */ /* 0x000fe2000ff3e0ff */
[----:B------:R-:W1:Y:S03]  /*09c0*/  @!P2 LDC.64 R18, c[0x0][0x380] ;  /* 0x0000e000ff12ab82 */ /* 0x000e660000000a00 */
[----:B------:R-:W3:Y:S01]  /*09d0*/  @!P5 LDG.E.64 R6, desc[UR16][R6.64] ;  /* 0x000000100606d981 */ /* 0x000ee2000c1e1b00 */
[----:B------:R-:W-:Y:S01]  /*09e0*/  @!P4 IMAD.X R22, RZ, RZ, UR24, P1 ;  /* 0x00000018ff16ce24 */ /* 0x000fe200088e06ff */
[----:B--2---:R-:W-:-:S04]  /*09f0*/  @!P4 LEA R12, P1, R13, R10, 0x3 ;  /* 0x0000000a0d0cc211 */ /* 0x004fc800078218ff */
[----:B------:R-:W-:Y:S02]  /*0a00*/  @!P4 LEA.HI.X R13, R13, R11, R22, 0x3, P1 ;  /* 0x0000000b0d0dc211 */ /* 0x000fe400008f1c16 */
[----:B------:R-:W-:-:S05]  /*0a10*/  @!P3 IADD3 R9, P1, PT, R9, UR18, RZ ;  /* 0x000000120909bc10 */ /* 0x000fca000ff3e0ff */
[----:B------:R-:W-:Y:S01]  /*0a20*/  @!P3 IMAD.X R22, RZ, RZ, UR24, P1 ;  /* 0x00000018ff16be24 */ /* 0x000fe200088e06ff */
[----:B0-----:R-:W-:-:S04]  /*0a30*/  @!P3 LEA R10, P1, R9, R14, 0x3 ;  /* 0x0000000e090ab211 */ /* 0x001fc800078218ff */
[----:B------:R-:W-:Y:S02]  /*0a40*/  @!P3 LEA.HI.X R11, R9, R15, R22, 0x3, P1 ;  /* 0x0000000f090bb211 */ /* 0x000fe400008f1c16 */
[----:B------:R-:W-:-:S04]  /*0a50*/  @!P2 IADD3 R16, P1, PT, R16, UR18, RZ ;  /* 0x000000121010ac10 */ /* 0x000fc8000ff3e0ff */
[----:B------:R-:W-:Y:S01]  /*0a60*/  @!P2 IADD3.X R9, PT, PT, RZ, UR24, RZ, P1, !PT ;  /* 0x00000018ff09ac10 */ /* 0x000fe20008ffe4ff */
[----:B------:R-:W2:Y:S01]  /*0a70*/  @!P3 LDG.E.64 R10, desc[UR16][R10.64] ;  /* 0x000000100a0ab981 */ /* 0x000ea2000c1e1b00 */
[----:B-1----:R-:W-:-:S04]  /*0a80*/  @!P2 LEA R14, P1, R16, R18, 0x3 ;  /* 0x00000012100ea211 */ /* 0x002fc800078218ff */
[----:B------:R-:W-:Y:S02]  /*0a90*/  @!P2 LEA.HI.X R15, R16, R19, R9, 0x3, P1 ;  /* 0x00000013100fa211 */ /* 0x000fe400008f1c09 */
[----:B------:R-:W-:Y:S01]  /*0aa0*/  ISETP.GE.U32.AND P1, PT, R8, UR13, PT ;  /* 0x0000000d08007c0c */ /* 0x000fe2000bf26070 */
[----:B------:R-:W-:Y:S03]  /*0ab0*/  @!P4 LDS.64 R18, [UR8+0x20] ;  /* 0x00002008ff12c984 */ /* 0x000fe60008000a00 */
[----:B------:R-:W-:Y:S01]  /*0ac0*/  ISETP.GE.OR.EX P1, PT, RZ, UR10, P0, P1 ;  /* 0x0000000aff007c0c */ /* 0x000fe20008726710 */
[----:B------:R-:W4:-:S12]  /*0ad0*/  @!P2 LDG.E.64 R14, desc[UR16][R14.64] ;  /* 0x000000100e0ea981 */ /* 0x000f18000c1e1b00 */
[----:B------:R-:W0:Y:S01]  /*0ae0*/  @!P1 LDC.64 R16, c[0x0][0x380] ;  /* 0x0000e000ff109b82 */ /* 0x000e220000000a00 */
[----:B------:R-:W-:-:S05]  /*0af0*/  @!P1 IADD3 R8, P6, PT, R8, UR18, RZ ;  /* 0x0000001208089c10 */ /* 0x000fca000ffde0ff */
[----:B------:R-:W-:Y:S01]  /*0b00*/  @!P1 IMAD.X R9, RZ, RZ, UR24, P6 ;  /* 0x00000018ff099e24 */ /* 0x000fe2000b0e06ff */
[----:B0-----:R-:W-:-:S04]  /*0b10*/  @!P1 LEA R16, P6, R8, R16, 0x3 ;  /* 0x0000001008109211 */ /* 0x001fc800078c18ff */
[----:B------:R-:W-:Y:S02]  /*0b20*/  @!P1 LEA.HI.X R17, R8, R17, R9, 0x3, P6 ;  /* 0x0000001108119211 */ /* 0x000fe400030f1c09 */
[----:B------:R-:W-:Y:S01]  /*0b30*/  ISETP.NE.AND P6, PT, R20, RZ, PT ;  /* 0x000000ff1400720c */ /* 0x000fe20003fc5270 */
[----:B------:R0:W5:Y:S04]  /*0b40*/  @!P4 LDG.E.64 R8, desc[UR16][R12.64] ;  /* 0x000000100c08c981 */ /* 0x000168000c1e1b00 */
[----:B------:R-:W4:Y:S04]  /*0b50*/  @!P1 LDG.E.64 R16, desc[UR16][R16.64] ;  /* 0x0000001010109981 */ /* 0x000f28000c1e1b00 */
[----:B------:R-:W3:Y:S04]  /*0b60*/  @!P5 LDS.64 R20, [UR8+0x18] ;  /* 0x00001808ff14d984 */ /* 0x000ee80008000a00 */
[----:B------:R-:W2:Y:S04]  /*0b70*/  @!P6 LDG.E.64 R4, desc[UR16][R4.64] ;  /* 0x000000100404e981 */ /* 0x000ea8000c1e1b00 */
[----:B------:R-:W2:Y:S01]  /*0b80*/  @!P6 LDS.64 R22, [UR8+0x10] ;  /* 0x00001008ff16e984 */ /* 0x000ea20008000a00 */
[----:B0-----:R-:W-:-:S02]  /*0b90*/  @!P6 IMAD.MOV.U32 R12, RZ, RZ, R0 ;  /* 0x000000ffff0ce224 */ /* 0x001fc400078e0000 */
[----:B------:R-:W-:Y:S01]  /*0ba0*/  @!P6 IMAD.MOV.U32 R13, RZ, RZ, R3 ;  /* 0x000000ffff0de224 */ /* 0x000fe200078e0003 */
[----:B------:R-:W-:-:S04]  /*0bb0*/  UIADD3 UR5, UPT, UPT, UR5, 0x8, URZ ;  /* 0x0000000805057890 */ /* 0x000fc8000fffe0ff */
[----:B------:R-:W-:Y:S01]  /*0bc0*/  UISETP.NE.AND UP1, UPT, UR5, UR7, UPT ;  /* 0x000000070500728c */ /* 0x000fe2000bf25270 */
[----:B---3--:R-:W-:Y:S02]  /*0bd0*/  @!P5 IMAD R7, R7, R20, RZ ;  /* 0x000000140707d224 */ /* 0x008fe400078e02ff */
[----:B--2---:R-:W-:-:S04]  /*0be0*/  @!P6 IMAD R25, R5, R22, RZ ;  /* 0x000000160519e224 */ /* 0x004fc800078e02ff */
[-C--:B------:R-:W-:Y:S02]  /*0bf0*/  @!P6 IMAD R25, R23, R4.reuse, R25 ;  /* 0x000000041719e224 */ /* 0x080fe400078e0219 */
[----:B------:R-:W-:Y:S02]  /*0c00*/  @!P6 IMAD.WIDE.U32 R22, R22, R4, R12 ;  /* 0x000000041616e225 */ /* 0x000fe400078e000c */
[----:B------:R-:W0:Y:S02]  /*0c10*/  @!P3 LDS.64 R4, [UR8+0x28] ;  /* 0x00002808ff04b984 */ /* 0x000e240008000a00 */
[----:B------:R-:W-:Y:S01]  /*0c20*/  @!P6 IMAD.MOV.U32 R0, RZ, RZ, R22 ;  /* 0x000000ffff00e224 */ /* 0x000fe200078e0016 */
[----:B------:R-:W-:Y:S01]  /*0c30*/  @!P6 IADD3 R3, PT, PT, R23, R25, RZ ;  /* 0x000000191703e210 */ /* 0x000fe20007ffe0ff */
[----:B------:R-:W4:Y:S02]  /*0c40*/  @!P2 LDS.64 R12, [UR8+0x30] ;  /* 0x00003008ff0ca984 */ /* 0x000f240008000a00 */
[----:B------:R-:W-:-:S02]  /*0c50*/  @!P5 IMAD.MOV.U32 R22, RZ, RZ, R0 ;  /* 0x000000ffff16d224 */ /* 0x000fc400078e0000 */
[----:B------:R-:W-:Y:S02]  /*0c60*/  @!P5 IMAD.MOV.U32 R23, RZ, RZ, R3 ;  /* 0x000000ffff17d224 */ /* 0x000fe400078e0003 */
[-C--:B------:R-:W-:Y:S02]  /*0c70*/  @!P5 IMAD R25, R21, R6.reuse, R7 ;  /* 0x000000061519d224 */ /* 0x080fe400078e0207 */
[----:B------:R-:W-:Y:S02]  /*0c80*/  @!P5 IMAD.WIDE.U32 R20, R20, R6, R22 ;  /* 0x000000061414d225 */ /* 0x000fe400078e0016 */
[----:B------:R-:W1:Y:S02]  /*0c90*/  @!P1 LDS.64 R6, [UR8+0x38] ;  /* 0x00003808ff069984 */ /* 0x000e640008000a00 */
[----:B------:R-:W-:Y:S01]  /*0ca0*/  @!P5 IMAD.IADD R3, R21, 0x1, R25 ;  /* 0x000000011503d824 */ /* 0x000fe200078e0219 */
[----:B------:R-:W-:Y:S01]  /*0cb0*/  @!P5 MOV R0, R20 ;  /* 0x000000140000d202 */ /* 0x000fe20000000f00 */
[----:B-----5:R-:W-:-:S02]  /*0cc0*/  @!P4 IMAD R9, R9, R18, RZ ;  /* 0x000000120909c224 */ /* 0x020fc400078e02ff */
[----:B------:R-:W-:Y:S02]  /*0cd0*/  @!P4 IMAD.MOV.U32 R21, RZ, RZ, R3 ;  /* 0x000000ffff15c224 */ /* 0x000fe400078e0003 */
[----:B------:R-:W-:Y:S02]  /*0ce0*/  @!P4 IMAD.MOV.U32 R20, RZ, RZ, R0 ;  /* 0x000000ffff14c224 */ /* 0x000fe400078e0000 */
[-C--:B------:R-:W-:Y:S02]  /*0cf0*/  @!P4 IMAD R19, R19, R8.reuse, R9 ;  /* 0x000000081313c224 */ /* 0x080fe400078e0209 */
[----:B------:R-:W-:-:S04]  /*0d00*/  @!P4 IMAD.WIDE.U32 R8, R18, R8, R20 ;  /* 0x000000081208c225 */ /* 0x000fc800078e0014 */
[----:B------:R-:W-:Y:S02]  /*0d10*/  @!P4 IMAD.IADD R3, R9, 0x1, R19 ;  /* 0x000000010903c824 */ /* 0x000fe400078e0213 */
[----:B------:R-:W-:Y:S02]  /*0d20*/  @!P4 IMAD.MOV.U32 R0, RZ, RZ, R8 ;  /* 0x000000ffff00c224 */ /* 0x000fe400078e0008 */
[----:B0-----:R-:W-:-:S03]  /*0d30*/  @!P3 IMAD R9, R11, R4, RZ ;  /* 0x000000040b09b224 */ /* 0x001fc600078e02ff */
[----:B------:R-:W-:Y:S01]  /*0d40*/  @!P3 MOV R8, R0 ;  /* 0x000000000008b202 */ /* 0x000fe20000000f00 */
[-C--:B------:R-:W-:Y:S02]  /*0d50*/  @!P3 IMAD R11, R5, R10.reuse, R9 ;  /* 0x0000000a050bb224 */ /* 0x080fe400078e0209 */
[----:B------:R-:W-:Y:S02]  /*0d60*/  @!P3 IMAD.MOV.U32 R9, RZ, RZ, R3 ;  /* 0x000000ffff09b224 */ /* 0x000fe400078e0003 */
[----:B------:R-:W-:-:S04]  /*0d70*/  @!P3 IMAD.WIDE.U32 R4, R4, R10, R8 ;  /* 0x0000000a0404b225 */ /* 0x000fc800078e0008 */
[----:B------:R-:W-:Y:S02]  /*0d80*/  @!P3 IMAD.IADD R3, R5, 0x1, R11 ;  /* 0x000000010503b824 */ /* 0x000fe400078e020b */
[----:B----4-:R-:W-:Y:S02]  /*0d90*/  @!P2 IMAD R5, R15, R12, RZ ;  /* 0x0000000c0f05a224 */ /* 0x010fe400078e02ff */
[----:B------:R-:W-:Y:S02]  /*0da0*/  @!P3 IMAD.MOV.U32 R0, RZ, RZ, R4 ;  /* 0x000000ffff00b224 */ /* 0x000fe400078e0004 */
[----:B------:R-:W-:Y:S01]  /*0db0*/  @!P2 IMAD R9, R13, R14, R5 ;  /* 0x0000000e0d09a224 */ /* 0x000fe200078e0205 */
[----:B------:R-:W-:Y:S01]  /*0dc0*/  @!P2 MOV R5, R3 ;  /* 0x000000030005a202 */ /* 0x000fe20000000f00 */
[----:B------:R-:W-:-:S04]  /*0dd0*/  @!P2 IMAD.MOV.U32 R4, RZ, RZ, R0 ;  /* 0x000000ffff04a224 */ /* 0x000fc800078e0000 */
[----:B------:R-:W-:-:S04]  /*0de0*/  @!P2 IMAD.WIDE.U32 R12, R12, R14, R4 ;  /* 0x0000000e0c0ca225 */ /* 0x000fc800078e0004 */
[----:B-1----:R-:W-:Y:S02]  /*0df0*/  @!P1 IMAD R5, R17, R6, RZ ;  /* 0x0000000611059224 */ /* 0x002fe400078e02ff */
[----:B------:R-:W-:Y:S02]  /*0e00*/  @!P2 IMAD.IADD R3, R13, 0x1, R9 ;  /* 0x000000010d03a824 */ /* 0x000fe400078e0209 */
[----:B------:R-:W-:Y:S02]  /*0e10*/  @!P2 IMAD.MOV.U32 R0, RZ, RZ, R12 ;  /* 0x000000ffff00a224 */ /* 0x000fe400078e000c */
[----:B------:R-:W-:Y:S02]  /*0e20*/  @!P1 IMAD R9, R7, R16, R5 ;  /* 0x0000001007099224 */ /* 0x000fe400078e0205 */
[----:B------:R-:W-:Y:S02]  /*0e30*/  @!P1 IMAD.MOV.U32 R4, RZ, RZ, R0 ;  /* 0x000000ffff049224 */ /* 0x000fe400078e0000 */
[----:B------:R-:W-:-:S02]  /*0e40*/  @!P1 IMAD.MOV.U32 R5, RZ, RZ, R3 ;  /* 0x000000ffff059224 */ /* 0x000fc400078e0003 */
[----:B------:R-:W-:-:S04]  /*0e50*/  @!P1 IMAD.WIDE.U32 R6, R6, R16, R4 ;  /* 0x0000001006069225 */ /* 0x000fc800078e0004 */
[----:B------:R-:W-:Y:S01]  /*0e60*/  @!P1 IMAD.MOV.U32 R0, RZ, RZ, R6 ;  /* 0x000000ffff009224 */ /* 0x000fe200078e0006 */
[----:B------:R-:W-:Y:S01]  /*0e70*/  @!P1 IADD3 R3, PT, PT, R7, R9, RZ ;  /* 0x0000000907039210 */ /* 0x000fe20007ffe0ff */
[----:B------:R-:W-:Y:S06]  /*0e80*/  BRA.U UP1, `(.L_x_7) ;  /* 0xfffffff501c47547 */ /* 0x000fec000b83ffff */
[----:B------:R-:W-:-:S05]  /*0e90*/  UMOV UR5, UR7 ;  /* 0x0000000700057c82 */ /* 0x000fca0008000000 */
.L_x_6:
[----:B------:R-:W-:-:S09]  /*0ea0*/  UISETP.NE.AND UP1, UPT, UR20, URZ, UPT ;  /* 0x000000ff1400728c */ /* 0x000fd2000bf25270 */
[----:B------:R-:W-:Y:S05]  /*0eb0*/  BRA.U !UP1, `(.L_x_8) ;  /* 0x0000000909747547 */ /* 0x000fea000b800000 */
[----:B------:R-:W-:Y:S02]  /*0ec0*/  UIADD3 UR8, UPT, UPT, UR20, -0x1, URZ ;  /* 0xffffffff14087890 */ /* 0x000fe4000fffe0ff */
[----:B------:R-:W-:Y:S02]  /*0ed0*/  UISETP.NE.AND UP2, UPT, UR21, URZ, UPT ;  /* 0x000000ff1500728c */ /* 0x000fe4000bf45270 */
[----:B------:R-:W-:-:S09]  /*0ee0*/  UISETP.GE.U32.AND UP1, UPT, UR8, 0x3, UPT ;  /* 0x000000030800788c */ /* 0x000fd2000bf26070 */
[----:B------:R-:W-:Y:S05]  /*0ef0*/  BRA.U !UP1, `(.L_x_9) ;  /* 0x0000000509347547 */ /* 0x000fea000b800000 */
[----:B-1----:R-:W0:Y:S01]  /*0f00*/  LDC R4, c[0x0][0x398] ;  /* 0x0000e600ff047b82 */ /* 0x002e220000000800 */
[----:B------:R-:W-:-:S04]  /*0f10*/  VIADD R5, R2, UR5 ;  /* 0x0000000502057c36 */ /* 0x000fc80008000000 */
[C---:B------:R-:W-:Y:S01]  /*0f20*/  VIADD R13, R5.reuse, 0x1 ;  /* 0x00000001050d7836 */ /* 0x040fe20000000000 */
[C---:B------:R-:W-:Y:S01]  /*0f30*/  ISETP.GE.U32.AND P0, PT, R5.reuse, UR13, PT ;  /* 0x0000000d05007c0c */ /* 0x040fe2000bf06070 */
[C---:B------:R-:W-:Y:S01]  /*0f40*/  VIADD R15, R5.reuse, 0x2 ;  /* 0x00000002050f7836 */ /* 0x040fe20000000000 */
[----:B------:R-:W-:Y:S02]  /*0f50*/  IADD3 R12, PT, PT, R5, 0x3, RZ ;  /* 0x00000003050c7810 */ /* 0x000fe40007ffe0ff */
[----:B------:R-:W-:Y:S02]  /*0f60*/  ISETP.GE.U32.AND P2, PT, R13, UR13, PT ;  /* 0x0000000d0d007c0c */ /* 0x000fe4000bf46070 */
[----:B------:R-:W-:Y:S02]  /*0f70*/  ISETP.GE.U32.AND P3, PT, R15, UR13, PT ;  /* 0x0000000d0f007c0c */ /* 0x000fe4000bf66070 */
[----:B------:R-:W-:Y:S02]  /*0f80*/  ISETP.GE.U32.AND P4, PT, R12, UR13, PT ;  /* 0x0000000d0c007c0c */ /* 0x000fe4000bf86070 */
[----:B0-----:R-:W-:-:S04]  /*0f90*/  ISETP.LE.U32.AND P1, PT, R4, UR23, PT ;  /* 0x0000001704007c0c */ /* 0x001fc8000bf23070 */
[----:B------:R-:W-:-:S04]  /*0fa0*/  ISETP.GE.AND.EX P1, PT, RZ, UR9, PT, P1 ;  /* 0x00000009ff007c0c */ /* 0x000fc8000bf26310 */
[----:B------:R-:W-:Y:S02]  /*0fb0*/  ISETP.GE.OR.EX P0, PT, RZ, UR10, P1, P0 ;  /* 0x0000000aff007c0c */ /* 0x000fe40008f06700 */
[----:B------:R-:W-:Y:S02]  /*0fc0*/  ISETP.GE.OR.EX P2, PT, RZ, UR10, P1, P2 ;  /* 0x0000000aff007c0c */ /* 0x000fe40008f46720 */
[----:B------:R-:W-:Y:S02]  /*0fd0*/  ISETP.GE.OR.EX P3, PT, RZ, UR10, P1, P3 ;  /* 0x0000000aff007c0c */ /* 0x000fe40008f66730 */
[----:B------:R-:W-:-:S07]  /*0fe0*/  ISETP.GE.OR.EX P1, PT, RZ, UR10, P1, P4 ;  /* 0x0000000aff007c0c */ /* 0x000fce0008f26740 */
[----:B------:R-:W0:Y:S01]  /*0ff0*/  @!P0 LDC.64 R16, c[0x0][0x380] ;  /* 0x0000e000ff108b82 */ /* 0x000e220000000a00 */
[----:B------:R-:W-:Y:S02]  /*1000*/  @!P0 IADD3 R5, P4, PT, R5, UR18, RZ ;  /* 0x0000001205058c10 */ /* 0x000fe4000ff9e0ff */
[----:B------:R-:W-:-:S03]  /*1010*/  @!P2 IADD3 R13, P5, PT, R13, UR18, RZ ;  /* 0x000000120d0dac10 */ /* 0x000fc6000ffbe0ff */
[----:B------:R-:W-:Y:S02]  /*1020*/  @!P0 IMAD.X R10, RZ, RZ, UR24, P4 ;  /* 0x00000018ff0a8e24 */ /* 0x000fe4000a0e06ff */
[----:B------:R-:W1:Y:S01]  /*1030*/  @!P2 LDC.64 R6, c[0x0][0x380] ;  /* 0x0000e000ff06ab82 */ /* 0x000e620000000a00 */
[----:B------:R-:W-:-:S07]  /*1040*/  @!P2 IMAD.X R14, RZ, RZ, UR24, P5 ;  /* 0x00000018ff0eae24 */ /* 0x000fce000a8e06ff */
[----:B------:R-:W2:Y:S01]  /*1050*/  @!P3 LDC.64 R8, c[0x0][0x380] ;  /* 0x0000e000ff08bb82 */ /* 0x000ea20000000a00 */
[----:B0-----:R-:W-:-:S04]  /*1060*/  @!P0 LEA R4, P4, R5, R16, 0x3 ;  /* 0x0000001005048211 */ /* 0x001fc800078818ff */
[----:B------:R-:W-:-:S03]  /*1070*/  @!P0 LEA.HI.X R5, R5, R17, R10, 0x3, P4 ;  /* 0x0000001105058211 */ /* 0x000fc600020f1c0a */
[----:B------:R-:W0:Y:S01]  /*1080*/  @!P1 LDC.64 R10, c[0x0][0x380] ;  /* 0x0000e000ff0a9b82 */ /* 0x000e220000000a00 */
[C---:B-1----:R-:W-:Y:S02]  /*1090*/  @!P2 LEA R6, P4, R13.reuse, R6, 0x3 ;  /* 0x000000060d06a211 */ /* 0x042fe400078818ff */
[----:B------:R-:W3:Y:S02]  /*10a0*/  @!P0 LDG.E.64 R4, desc[UR16][R4.64] ;  /* 0x0000001004048981 */ /* 0x000ee4000c1e1b00 */
[----:B------:R-:W-:Y:S02]  /*10b0*/  @!P2 LEA.HI.X R7, R13, R7, R14, 0x3, P4 ;  /* 0x000000070d07a211 */ /* 0x000fe400020f1c0e */
[----:B------:R-:W-:-:S04]  /*10c0*/  @!P3 IADD3 R13, P4, PT, R15, UR18, RZ ;  /* 0x000000120f0dbc10 */ /* 0x000fc8000ff9e0ff */
[----:B------:R-:W4:Y:S01]  /*10d0*/  @!P2 LDG.E.64 R6, desc[UR16][R6.64] ;  /* 0x000000100606a981 */ /* 0x000f22000c1e1b00 */
[----:B------:R-:W-:Y:S01]  /*10e0*/  @!P3 IMAD.X R14, RZ, RZ, UR24, P4 ;  /* 0x00000018ff0ebe24 */ /* 0x000fe2000a0e06ff */
[C---:B--2---:R-:W-:Y:S02]  /*10f0*/  @!P3 LEA R8, P4, R13.reuse, R8, 0x3 ;  /* 0x000000080d08b211 */ /* 0x044fe400078818ff */
[----:B------:R-:W-:Y:S02]  /*1100*/  @!P1 IADD3 R12, P5, PT, R12, UR18, RZ ;  /* 0x000000120c0c9c10 */ /* 0x000fe4000ffbe0ff */
[----:B------:R-:W-:-:S03]  /*1110*/  @!P3 LEA.HI.X R9, R13, R9, R14, 0x3, P4 ;  /* 0x000000090d09b211 */ /* 0x000fc600020f1c0e */
[----:B------:R-:W-:-:S03]  /*1120*/  @!P1 IMAD.X R13, RZ, RZ, UR24, P5 ;  /* 0x00000018ff0d9e24 */ /* 0x000fc6000a8e06ff */
[----:B------:R-:W2:Y:S01]  /*1130*/  @!P3 LDG.E.64 R8, desc[UR16][R8.64] ;  /* 0x000000100808b981 */ /* 0x000ea2000c1e1b00 */
[----:B0-----:R-:W-:-:S04]  /*1140*/  @!P1 LEA R10, P4, R12, R10, 0x3 ;  /* 0x0000000a0c0a9211 */ /* 0x001fc800078818ff */
[----:B------:R-:W-:-:S06]  /*1150*/  @!P1 LEA.HI.X R11, R12, R11, R13, 0x3, P4 ;  /* 0x0000000b0c0b9211 */ /* 0x000fcc00020f1c0d */
[----:B------:R-:W5:Y:S01]  /*1160*/  @!P1 LDG.E.64 R10, desc[UR16][R10.64] ;  /* 0x000000100a0a9981 */ /* 0x000f62000c1e1b00 */
[----:B------:R-:W0:Y:S01]  /*1170*/  S2UR UR15, SR_CgaCtaId ;  /* 0x00000000000f79c3 */ /* 0x000e220000008800 */
[----:B------:R-:W-:Y:S01]  /*1180*/  UMOV UR14, 0x400 ;  /* 0x00000400000e7882 */ /* 0x000fe20000000000 */
[----:B------:R-:W-:Y:S02]  /*1190*/  UIMAD UR8, UR11, UR12, UR5 ;  /* 0x0000000c0b0872a4 */ /* 0x000fe4000f8e0205 */
[----:B0-----:R-:W-:-:S04]  /*11a0*/  ULEA UR14, UR15, UR14, 0x18 ;  /* 0x0000000e0f0e7291 */ /* 0x001fc8000f8ec0ff */
[----:B------:R-:W-:-:S09]  /*11b0*/  ULEA UR8, UR8, UR14, 0x3 ;  /* 0x0000000e08087291 */ /* 0x000fd2000f8e18ff */
[----:B------:R-:W3:Y:S04]  /*11c0*/  @!P0 LDS.64 R18, [UR8] ;  /* 0x00000008ff128984 */ /* 0x000ee80008000a00 */
[----:B------:R-:W4:Y:S04]  /*11d0*/  @!P2 LDS.64 R16, [UR8+0x8] ;  /* 0x00000808ff10a984 */ /* 0x000f280008000a00 */
[----:B------:R-:W2:Y:S01]  /*11e0*/  @!P3 LDS.64 R14, [UR8+0x10] ;  /* 0x00001008ff0eb984 */ /* 0x000ea20008000a00 */
[----:B------:R-:W-:-:S03]  /*11f0*/  @!P0 MOV R20, R0 ;  /* 0x0000000000148202 */ /* 0x000fc60000000f00 */
[----:B------:R-:W5:Y:S01]  /*1200*/  @!P1 LDS.64 R12, [UR8+0x18] ;  /* 0x00001808ff0c9984 */ /* 0x000f620008000a00 */
[----:B------:R-:W-:Y:S01]  /*1210*/  @!P0 IMAD.MOV.U32 R21, RZ, RZ, R3 ;  /* 0x000000ffff158224 */ /* 0x000fe200078e0003 */
[----:B------:R-:W-:Y:S01]  /*1220*/  UIADD3 UR5, UPT, UPT, UR5, 0x4, URZ ;  /* 0x0000000405057890 */ /* 0x000fe2000fffe0ff */
[----:B---3--:R-:W-:Y:S02]  /*1230*/  @!P0 IMAD R5, R5, R18, RZ ;  /* 0x0000001205058224 */ /* 0x008fe400078e02ff */
[----:B------:R-:W-:-:S04]  /*1240*/  @!P0 IMAD.WIDE.U32 R20, R18, R4, R20 ;  /* 0x0000000412148225 */ /* 0x000fc800078e0014 */
[----:B------:R-:W-:-:S04]  /*1250*/  @!P0 IMAD R5, R19, R4, R5 ;  /* 0x0000000413058224 */ /* 0x000fc800078e0205 */
[----:B------:R-:W-:Y:S02]  /*1260*/  @!P0 IMAD.IADD R3, R21, 0x1, R5 ;  /* 0x0000000115038824 */ /* 0x000fe400078e0205 */
[----:B----4-:R-:W-:Y:S02]  /*1270*/  @!P2 IMAD R5, R7, R16, RZ ;  /* 0x000000100705a224 */ /* 0x010fe400078e02ff */
[----:B------:R-:W-:Y:S02]  /*1280*/  @!P0 IMAD.MOV.U32 R0, RZ, RZ, R20 ;  /* 0x000000ffff008224 */ /* 0x000fe400078e0014 */
[----:B------:R-:W-:Y:S01]  /*1290*/  @!P2 IMAD R17, R17, R6, R5 ;  /* 0x000000061111a224 */ /* 0x000fe200078e0205 */
[----:B------:R-:W-:Y:S01]  /*12a0*/  @!P2 MOV R5, R3 ;  /* 0x000000030005a202 */ /* 0x000fe20000000f00 */
[----:B------:R-:W-:-:S04]  /*12b0*/  @!P2 IMAD.MOV.U32 R4, RZ, RZ, R0 ;  /* 0x000000ffff04a224 */ /* 0x000fc800078e0000 */
[----:B------:R-:W-:-:S04]  /*12c0*/  @!P2 IMAD.WIDE.U32 R6, R16, R6, R4 ;  /* 0x000000061006a225 */ /* 0x000fc800078e0004 */
[----:B--2---:R-:W-:Y:S02]  /*12d0*/  @!P3 IMAD R5, R9, R14, RZ ;  /* 0x0000000e0905b224 */ /* 0x004fe400078e02ff */
[----:B------:R-:W-:Y:S02]  /*12e0*/  @!P2 IMAD.IADD R3, R7, 0x1, R17 ;  /* 0x000000010703a824 */ /* 0x000fe400078e0211 */
[----:B------:R-:W-:Y:S02]  /*12f0*/  @!P2 IMAD.MOV.U32 R0, RZ, RZ, R6 ;  /* 0x000000ffff00a224 */ /* 0x000fe400078e0006 */
[----:B------:R-:W-:Y:S02]  /*1300*/  @!P3 IMAD R7, R15, R8, R5 ;  /* 0x000000080f07b224 */ /* 0x000fe400078e0205 */
[----:B------:R-:W-:Y:S02]  /*1310*/  @!P3 IMAD.MOV.U32 R4, RZ, RZ, R0 ;  /* 0x000000ffff04b224 */ /* 0x000fe400078e0000 */
[----:B------:R-:W-:-:S02]  /*1320*/  @!P3 IMAD.MOV.U32 R5, RZ, RZ, R3 ;  /* 0x000000ffff05b224 */ /* 0x000fc400078e0003 */
[----:B------:R-:W-:-:S04]  /*1330*/  @!P3 IMAD.WIDE.U32 R8, R14, R8, R4 ;  /* 0x000000080e08b225 */ /* 0x000fc800078e0004 */
[----:B-----5:R-:W-:Y:S01]  /*1340*/  @!P1 IMAD R5, R11, R12, RZ ;  /* 0x0000000c0b059224 */ /* 0x020fe200078e02ff */
[----:B------:R-:W-:Y:S01]  /*1350*/  @!P3 IADD3 R3, PT, PT, R9, R7, RZ ;  /* 0x000000070903b210 */ /* 0x000fe20007ffe0ff */
[----:B------:R-:W-:Y:S02]  /*1360*/  @!P3 IMAD.MOV.U32 R0, RZ, RZ, R8 ;  /* 0x000000ffff00b224 */ /* 0x000fe400078e0008 */
[-C--:B------:R-:W-:Y:S02]  /*1370*/  @!P1 IMAD R7, R13, R10.reuse, R5 ;  /* 0x0000000a0d079224 */ /* 0x080fe400078e0205 */
[----:B------:R-:W-:Y:S02]  /*1380*/  @!P1 IMAD.MOV.U32 R4, RZ, RZ, R0 ;  /* 0x000000ffff049224 */ /* 0x000fe400078e0000 */
[----:B------:R-:W-:Y:S02]  /*1390*/  @!P1 IMAD.MOV.U32 R5, RZ, RZ, R3 ;  /* 0x000000ffff059224 */ /* 0x000fe400078e0003 */
[----:B------:R-:W-:-:S04]  /*13a0*/  @!P1 IMAD.WIDE.U32 R10, R12, R10, R4 ;  /* 0x0000000a0c0a9225 */ /* 0x000fc800078e0004 */
[----:B------:R-:W-:Y:S01]  /*13b0*/  @!P1 IMAD.IADD R3, R11, 0x1, R7 ;  /* 0x000000010b039824 */ /* 0x000fe200078e0207 */
[----:B------:R-:W-:-:S07]  /*13c0*/  @!P1 MOV R0, R10 ;  /* 0x0000000a00009202 */ /* 0x000fce0000000f00 */
.L_x_9:
[----:B------:R-:W-:Y:S05]  /*13d0*/  BRA.U !UP2, `(.L_x_8) ;  /* 0x000000050a2c7547 */ /* 0x000fea000b800000 */
[----:B------:R-:W-:Y:S02]  /*13e0*/  UISETP.NE.AND UP1, UPT, UR21, 0x1, UPT ;  /* 0x000000011500788c */ /* 0x000fe4000bf25270 */
[----:B------:R-:W-:-:S07]  /*13f0*/  ULOP3.LUT UP2, URZ, UR12, 0x1, URZ, 0xc0, !UPT ;  /* 0x000000010cff7892 */ /* 0x000fce000f84c0ff */
[----:B------:R-:W-:Y:S05]  /*1400*/  BRA.U !UP1, `(.L_x_10) ;  /* 0x0000000109ac7547 */ /* 0x000fea000b800000 */
[----:B-1----:R-:W0:Y:S01]  /*1410*/  LDC R4, c[0x0][0x398] ;  /* 0x0000e600ff047b82 */ /* 0x002e220000000800 */
[----:B------:R-:W-:-:S05]  /*1420*/  VIADD R5, R2, UR5 ;  /* 0x0000000502057c36 */ /* 0x000fca0008000000 */
[C---:B------:R-:W-:Y:S02]  /*1430*/  ISETP.GE.U32.AND P0, PT, R5.reuse, UR13, PT ;  /* 0x0000000d05007c0c */ /* 0x040fe4000bf06070 */
[----:B0-----:R-:W-:Y:S01]  /*1440*/  ISETP.LE.U32.AND P1, PT, R4, UR23, PT ;  /* 0x0000001704007c0c */ /* 0x001fe2000bf23070 */
[----:B------:R-:W-:-:S03]  /*1450*/  VIADD R4, R5, 0x1 ;  /* 0x0000000105047836 */ /* 0x000fc60000000000 */
[----:B------:R-:W-:Y:S02]  /*1460*/  ISETP.GE.AND.EX P2, PT, RZ, UR9, PT, P1 ;  /* 0x00000009ff007c0c */ /* 0x000fe4000bf46310 */
[----:B------:R-:W-:Y:S02]  /*1470*/  ISETP.GE.U32.AND P1, PT, R4, UR13, PT ;  /* 0x0000000d04007c0c */ /* 0x000fe4000bf26070 */
[----:B------:R-:W-:Y:S02]  /*1480*/  ISETP.GE.OR.EX P0, PT, RZ, UR10, P2, P0 ;  /* 0x0000000aff007c0c */ /* 0x000fe40009706700 */
[----:B------:R-:W-:-:S11]  /*1490*/  ISETP.GE.OR.EX P1, PT, RZ, UR10, P2, P1 ;  /* 0x0000000aff007c0c */ /* 0x000fd60009726710 */
[----:B------:R-:W0:Y:S01]  /*14a0*/  @!P0 LDC.64 R6, c[0x0][0x380] ;  /* 0x0000e000ff068b82 */ /* 0x000e220000000a00 */
[----:B------:R-:W-:Y:S02]  /*14b0*/  @!P0 IADD3 R5, P2, PT, R5, UR18, RZ ;  /* 0x0000001205058c10 */ /* 0x000fe4000ff5e0ff */
[----:B------:R-:W-:-:S03]  /*14c0*/  @!P1 IADD3 R4, P3, PT, R4, UR18, RZ ;  /* 0x0000001204049c10 */ /* 0x000fc6000ff7e0ff */
[----:B------:R-:W-:Y:S02]  /*14d0*/  @!P0 IMAD.X R8, RZ, RZ, UR24, P2 ;  /* 0x00000018ff088e24 */ /* 0x000fe400090e06ff */
[----:B------:R-:W1:Y:S01]  /*14e0*/  @!P1 LDC.64 R10, c[0x0][0x380] ;  /* 0x0000e000ff0a9b82 */ /* 0x000e620000000a00 */
[----:B0-----:R-:W-:-:S04]  /*14f0*/  @!P0 LEA R6, P2, R5, R6, 0x3 ;  /* 0x0000000605068211 */ /* 0x001fc800078418ff */
[----:B------:R-:W-:Y:S01]  /*1500*/  @!P0 LEA.HI.X R7, R5, R7, R8, 0x3, P2 ;  /* 0x0000000705078211 */ /* 0x000fe200010f1c08 */
[----:B------:R-:W-:Y:S01]  /*1510*/  @!P1 IMAD.X R5, RZ, RZ, UR24, P3 ;  /* 0x00000018ff059e24 */ /* 0x000fe200098e06ff */
[----:B-1----:R-:W-:-:S04]  /*1520*/  @!P1 LEA R10, P2, R4, R10, 0x3 ;  /* 0x0000000a040a9211 */ /* 0x002fc800078418ff */
[----:B------:R-:W2:Y:S01]  /*1530*/  @!P0 LDG.E.64 R6, desc[UR16][R6.64] ;  /* 0x0000001006068981 */ /* 0x000ea2000c1e1b00 */
[----:B------:R-:W-:-:S06]  /*1540*/  @!P1 LEA.HI.X R11, R4, R11, R5, 0x3, P2 ;  /* 0x0000000b040b9211 */ /* 0x000fcc00010f1c05 */
[----:B------:R-:W3:Y:S01]  /*1550*/  @!P1 LDG.E.64 R10, desc[UR16][R10.64] ;  /* 0x000000100a0a9981 */ /* 0x000ee2000c1e1b00 */
[----:B------:R-:W0:Y:S01]  /*1560*/  S2UR UR15, SR_CgaCtaId ;  /* 0x00000000000f79c3 */ /* 0x000e220000008800 */
[----:B------:R-:W-:Y:S01]  /*1570*/  UMOV UR14, 0x400 ;  /* 0x00000400000e7882 */ /* 0x000fe20000000000 */
[----:B------:R-:W-:Y:S01]  /*1580*/  UIMAD UR8, UR11, UR12, UR5 ;  /* 0x0000000c0b0872a4 */ /* 0x000fe2000f8e0205 */
[----:B------:R-:W-:Y:S01]  /*1590*/  @!P0 MOV R12, R0 ;  /* 0x00000000000c8202 */ /* 0x000fe20000000f00 */
[----:B------:R-:W-:Y:S01]  /*15a0*/  @!P0 IMAD.MOV.U32 R13, RZ, RZ, R3 ;  /* 0x000000ffff0d8224 */ /* 0x000fe200078e0003 */
[----:B------:R-:W-:Y:S02]  /*15b0*/  UIADD3 UR5, UPT, UPT, UR5, 0x2, URZ ;  /* 0x0000000205057890 */ /* 0x000fe4000fffe0ff */
[----:B0-----:R-:W-:-:S04]  /*15c0*/  ULEA UR14, UR15, UR14, 0x18 ;  /* 0x0000000e0f0e7291 */ /* 0x001fc8000f8ec0ff */
[----:B------:R-:W-:-:S09]  /*15d0*/  ULEA UR8, UR8, UR14, 0x3 ;  /* 0x0000000e08087291 */ /* 0x000fd2000f8e18ff */
[----:B------:R-:W2:Y:S04]  /*15e0*/  @!P0 LDS.64 R4, [UR8] ;  /* 0x00000008ff048984 */ /* 0x000ea80008000a00 */
[----:B------:R-:W3:Y:S01]  /*15f0*/  @!P1 LDS.64 R8, [UR8+0x8] ;  /* 0x00000808ff089984 */ /* 0x000ee20008000a00 */
[----:B--2---:R-:W-:Y:S02]  /*1600*/  @!P0 IMAD R15, R7, R4, RZ ;  /* 0x00000004070f8224 */ /* 0x004fe400078e02ff */
[----:B------:R-:W-:-:S04]  /*1610*/  @!P0 IMAD.WIDE.U32 R12, R4, R6, R12 ;  /* 0x00000006040c8225 */ /* 0x000fc800078e000c */
[----:B------:R-:W-:Y:S02]  /*1620*/  @!P0 IMAD R15, R5, R6, R15 ;  /* 0x00000006050f8224 */ /* 0x000fe400078e020f */
[----:B---3--:R-:W-:Y:S02]  /*1630*/  @!P1 IMAD R5, R11, R8, RZ ;  /* 0x000000080b059224 */ /* 0x008fe400078e02ff */
[----:B------:R-:W-:Y:S02]  /*1640*/  @!P0 IMAD.IADD R3, R13, 0x1, R15 ;  /* 0x000000010d038824 */ /* 0x000fe400078e020f */
[----:B------:R-:W-:Y:S02]  /*1650*/  @!P0 IMAD.MOV.U32 R0, RZ, RZ, R12 ;  /* 0x000000ffff008224 */ /* 0x000fe400078e000c */
[----:B------:R-:W-:Y:S01]  /*1660*/  @!P1 IMAD R7, R9, R10, R5 ;  /* 0x0000000a09079224 */ /* 0x000fe200078e0205 */
[----:B------:R-:W-:Y:S01]  /*1670*/  @!P1 MOV R5, R3 ;  /* 0x0000000300059202 */ /* 0x000fe20000000f00 */
[----:B------:R-:W-:-:S04]  /*1680*/  @!P1 IMAD.MOV.U32 R4, RZ, RZ, R0 ;  /* 0x000000ffff049224 */ /* 0x000fc800078e0000 */
[----:B------:R-:W-:-:S04]  /*1690*/  @!P1 IMAD.WIDE.U32 R8, R8, R10, R4 ;  /* 0x0000000a08089225 */ /* 0x000fc800078e0004 */
[----:B------:R-:W-:Y:S02]  /*16a0*/  @!P1 IMAD.IADD R3, R9, 0x1, R7 ;  /* 0x0000000109039824 */ /* 0x000fe400078e0207 */
[----:B------:R-:W-:-:S07]  /*16b0*/  @!P1 IMAD.MOV.U32 R0, RZ, RZ, R8 ;  /* 0x000000ffff009224 */ /* 0x000fce00078e0008 */
.L_x_10:
[----:B------:R-:W-:Y:S05]  /*16c0*/  BRA.U !UP2, `(.L_x_8) ;  /* 0x000000010a707547 */ /* 0x000fea000b800000 */
[----:B-1----:R-:W0:Y:S01]  /*16d0*/  LDC R5, c[0x0][0x398] ;  /* 0x0000e600ff057b82 */ /* 0x002e220000000800 */
[----:B------:R-:W-:Y:S01]  /*16e0*/  VIADD R4, R2, UR5 ;  /* 0x0000000502047c36 */ /* 0x000fe20008000000 */
[----:B------:R-:W-:Y:S04]  /*16f0*/  BSSY.RECONVERGENT B0, `(.L_x_8) ;  /* 0x0000019000007945 */ /* 0x000fe80003800200 */
[----:B------:R-:W-:-:S04]  /*1700*/  ISETP.GE.U32.AND P0, PT, R4, UR13, PT ;  /* 0x0000000d04007c0c */ /* 0x000fc8000bf06070 */
[----:B------:R-:W-:Y:S02]  /*1710*/  ISETP.GE.AND.EX P0, PT, RZ, UR10, PT, P0 ;  /* 0x0000000aff007c0c */ /* 0x000fe4000bf06300 */
[----:B0-----:R-:W-:-:S04]  /*1720*/  ISETP.LE.U32.AND P1, PT, R5, UR23, PT ;  /* 0x0000001705007c0c */ /* 0x001fc8000bf23070 */
[----:B------:R-:W-:-:S13]  /*1730*/  ISETP.GE.OR.EX P0, PT, RZ, UR9, P0, P1 ;  /* 0x00000009ff007c0c */ /* 0x000fda0008706710 */
[----:B------:R-:W-:Y:S05]  /*1740*/  @P0 BRA `(.L_x_11) ;  /* 0x00000000004c0947 */ /* 0x000fea0003800000 */
[----:B------:R-:W0:Y:S01]  /*1750*/  LDCU.64 UR14, c[0x0][0x380] ;  /* 0x00007000ff0e77ac */ /* 0x000e220008000a00 */
[----:B------:R-:W-:-:S05]  /*1760*/  IADD3 R4, P0, PT, R4, UR18, RZ ;  /* 0x0000001204047c10 */ /* 0x000fca000ff1e0ff */
[----:B------:R-:W-:Y:S01]  /*1770*/  IMAD.X R5, RZ, RZ, UR24, P0 ;  /* 0x00000018ff057e24 */ /* 0x000fe200080e06ff */
[----:B0-----:R-:W-:-:S04]  /*1780*/  LEA R6, P0, R4, UR14, 0x3 ;  /* 0x0000000e04067c11 */ /* 0x001fc8000f8018ff */
[----:B------:R-:W-:-:S06]  /*1790*/  LEA.HI.X R7, R4, UR15, R5, 0x3, P0 ;  /* 0x0000000f04077c11 */ /* 0x000fcc00080f1c05 */
[----:B------:R-:W2:Y:S01]  /*17a0*/  LDG.E.64 R6, desc[UR16][R6.64] ;  /* 0x0000001006067981 */ /* 0x000ea2000c1e1b00 */
[----:B------:R-:W0:Y:S01]  /*17b0*/  S2UR UR14, SR_CgaCtaId ;  /* 0x00000000000e79c3 */ /* 0x000e220000008800 */
[----:B------:R-:W-:Y:S01]  /*17c0*/  UMOV UR13, 0x400 ;  /* 0x00000400000d7882 */ /* 0x000fe20000000000 */
[----:B------:R-:W-:Y:S01]  /*17d0*/  UIMAD UR8, UR11, UR12, UR5 ;  /* 0x0000000c0b0872a4 */ /* 0x000fe2000f8e0205 */
[----:B------:R-:W-:Y:S01]  /*17e0*/  MOV R8, R0 ;  /* 0x0000000000087202 */ /* 0x000fe20000000f00 */
[----:B------:R-:W-:Y:S01]  /*17f0*/  IMAD.MOV.U32 R9, RZ, RZ, R3 ;  /* 0x000000ffff097224 */ /* 0x000fe200078e0003 */
[----:B0-----:R-:W-:-:S04]  /*1800*/  ULEA UR13, UR14, UR13, 0x18 ;  /* 0x0000000d0e0d7291 */ /* 0x001fc8000f8ec0ff */
[----:B------:R-:W-:-:S09]  /*1810*/  ULEA UR8, UR8, UR13, 0x3 ;  /* 0x0000000d08087291 */ /* 0x000fd2000f8e18ff */
[----:B------:R-:W2:Y:S02]  /*1820*/  LDS.64 R4, [UR8] ;  /* 0x00000008ff047984 */ /* 0x000ea40008000a00 */
[----:B--2---:R-:W-:Y:S02]  /*1830*/  IMAD R11, R7, R4, RZ ;  /* 0x00000004070b7224 */ /* 0x004fe400078e02ff */
[----:B------:R-:W-:-:S04]  /*1840*/  IMAD.WIDE.U32 R8, R4, R6, R8 ;  /* 0x0000000604087225 */ /* 0x000fc800078e0008 */
[----:B------:R-:W-:Y:S02]  /*1850*/  IMAD R11, R5, R6, R11 ;  /* 0x00000006050b7224 */ /* 0x000fe400078e020b */
[----:B------:R-:W-:Y:S02]  /*1860*/  IMAD.MOV.U32 R0, RZ, RZ, R8 ;  /* 0x000000ffff007224 */ /* 0x000fe400078e0008 */
[----:B------:R-:W-:-:S07]  /*1870*/  IMAD.IADD R3, R9, 0x1, R11 ;  /* 0x0000000109037824 */ /* 0x000fce00078e020b */
.L_x_11:
[----:B------:R-:W-:Y:S05]  /*1880*/  BSYNC.RECONVERGENT B0 ;  /* 0x0000000000007941 */ /* 0x000fea0003800200 */
.L_x_8:
[----:B------:R-:W-:Y:S05]  /*1890*/  BRA.U UP0, `(.L_x_12) ;  /* 0xffffffe900f07547 */ /* 0x000fea000b83ffff */
.L_x_5:
[----:B------:R-:W0:Y:S01]  /*18a0*/  S2R R7, SR_CTAID.X ;  /* 0x0000000000077919 */ /* 0x000e220000002500 */
[----:B-1----:R-:W1:Y:S01]  /*18b0*/  LDC.64 R4, c[0x0][0x390] ;  /* 0x0000e400ff047b82 */ /* 0x002e620000000a00 */
[----:B------:R-:W0:Y:S02]  /*18c0*/  S2R R2, SR_TID.X ;  /* 0x0000000000027919 */ /* 0x000e240000002100 */
[----:B0-----:R-:W-:Y:S02]  /*18d0*/  IMAD R7, R7, UR22, R2 ;  /* 0x0000001607077c24 */ /* 0x001fe4000f8e0202 */
[----:B------:R-:W-:Y:S02]  /*18e0*/  IMAD.MOV.U32 R2, RZ, RZ, R0 ;  /* 0x000000ffff027224 */ /* 0x000fe400078e0000 */
[----:B-1----:R-:W-:-:S05]  /*18f0*/  IMAD.WIDE.U32 R4, R7, 0x8, R4 ;  /* 0x0000000807047825 */ /* 0x002fca00078e0004 */
[----:B------:R-:W-:Y:S01]  /*1900*/  STG.E.64 desc[UR16][R4.64], R2 ;  /* 0x0000000204007986 */ /* 0x000fe2000c101b10 */
[----:B------:R-:W-:Y:S05]  /*1910*/  EXIT ;  /* 0x000000000000794d */ /* 0x000fea0003800000 */
        .weak           $__internal_0_$__cuda_sm20_div_rn_f64_full
        .type           $__internal_0_$__cuda_sm20_div_rn_f64_full,@function
        .size           $__internal_0_$__cuda_sm20_div_rn_f64_full,(.L_x_19 - $__internal_0_$__cuda_sm20_div_rn_f64_full)
$__internal_0_$__cuda_sm20_div_rn_f64_full:
[C---:B------:R-:W-:Y:S01]  /*1920*/  FSETP.GEU.AND P0, PT, |R5|.reuse, 1.469367938527859385e-39, PT ;  /* 0x001000000500780b */ /* 0x040fe20003f0e200 */
[----:B------:R-:W-:Y:S01]  /*1930*/  IMAD.MOV.U32 R8, RZ, RZ, 0x1 ;  /* 0x00000001ff087424 */ /* 0x000fe200078e00ff */
[C---:B------:R-:W-:Y:S01]  /*1940*/  LOP3.LUT R2, R5.reuse, 0x800fffff, RZ, 0xc0, !PT ;  /* 0x800fffff05027812 */ /* 0x040fe200078ec0ff */
[----:B------:R-:W-:Y:S01]  /*1950*/  IMAD.MOV.U32 R13, RZ, RZ, 0x1ca00000 ;  /* 0x1ca00000ff0d7424 */ /* 0x000fe200078e00ff */
[----:B------:R-:W-:Y:S02]  /*1960*/  LOP3.LUT R17, R5, 0x7ff00000, RZ, 0xc0, !PT ;  /* 0x7ff0000005117812 */ /* 0x000fe400078ec0ff */
[----:B------:R-:W-:Y:S02]  /*1970*/  LOP3.LUT R3, R2, 0x3ff00000, RZ, 0xfc, !PT ;  /* 0x3ff0000002037812 */ /* 0x000fe400078efcff */
[----:B------:R-:W-:Y:S02]  /*1980*/  MOV R2, R4 ;  /* 0x0000000400027202 */ /* 0x000fe40000000f00 */
[----:B------:R-:W-:-:S03]  /*1990*/  LOP3.LUT R12, R7, 0x7ff00000, RZ, 0xc0, !PT ;  /* 0x7ff00000070c7812 */ /* 0x000fc600078ec0ff */
[----:B------:R-:W-:Y:S01]  /*19a0*/  @!P0 DMUL R2, R4, 8.98846567431157953865e+307 ;  /* 0x7fe0000004028828 */ /* 0x000fe20000000000 */
[----:B------:R-:W-:Y:S01]  /*19b0*/  ISETP.GE.U32.AND P1, PT, R12, R17, PT ;  /* 0x000000110c00720c */ /* 0x000fe20003f26070 */
[----:B------:R-:W-:-:S04]  /*19c0*/  IMAD.MOV.U32 R19, RZ, RZ, R12 ;  /* 0x000000ffff137224 */ /* 0x000fc800078e000c */
[----:B------:R-:W0:Y:S02]  /*19d0*/  MUFU.RCP64H R9, R3 ;  /* 0x0000000300097308 */ /* 0x000e240000001800 */
[----:B0-----:R-:W-:-:S08]  /*19e0*/  DFMA R10, R8, -R2, 1 ;  /* 0x3ff00000080a742b */ /* 0x001fd00000000802 */
[----:B------:R-:W-:-:S08]  /*19f0*/  DFMA R10, R10, R10, R10 ;  /* 0x0000000a0a0a722b */ /* 0x000fd0000000000a */
[----:B------:R-:W-:Y:S01]  /*1a00*/  DFMA R10, R8, R10, R8 ;  /* 0x0000000a080a722b */ /* 0x000fe20000000008 */
[----:B------:R-:W-:Y:S01]  /*1a10*/  SEL R9, R13, 0x63400000, !P1 ;  /* 0x634000000d097807 */ /* 0x000fe20004800000 */
[----:B------:R-:W-:Y:S01]  /*1a20*/  IMAD.MOV.U32 R8, RZ, RZ, R6 ;  /* 0x000000ffff087224 */ /* 0x000fe200078e0006 */
[----:B------:R-:W-:Y:S02]  /*1a30*/  FSETP.GEU.AND P1, PT, |R7|, 1.469367938527859385e-39, PT ;  /* 0x001000000700780b */ /* 0x000fe40003f2e200 */
[----:B------:R-:W-:-:S03]  /*1a40*/  LOP3.LUT R9, R9, 0x800fffff, R7, 0xf8, !PT ;  /* 0x800fffff09097812 */ /* 0x000fc600078ef807 */
[----:B------:R-:W-:-:S08]  /*1a50*/  DFMA R14, R10, -R2, 1 ;  /* 0x3ff000000a0e742b */ /* 0x000fd00000000802 */
[----:B------:R-:W-:Y:S01]  /*1a60*/  DFMA R10, R10, R14, R10 ;  /* 0x0000000e0a0a722b */ /* 0x000fe2000000000a */
[----:B------:R-:W-:Y:S10]  /*1a70*/  @P1 BRA `(.L_x_13) ;  /* 0x0000000000201947 */ /* 0x000ff40003800000 */
[----:B------:R-:W-:Y:S02]  /*1a80*/  LOP3.LUT R15, R5, 0x7ff00000, RZ, 0xc0, !PT ;  /* 0x7ff00000050f7812 */ /* 0x000fe400078ec0ff */
[----:B------:R-:W-:Y:S02]  /*1a90*/  MOV R14, RZ ;  /* 0x000000ff000e7202 */ /* 0x000fe40000000f00 */
[----:B------:R-:W-:-:S04]  /*1aa0*/  ISETP.GE.U32.AND P1, PT, R12, R15, PT ;  /* 0x0000000f0c00720c */ /* 0x000fc80003f26070 */
[----:B------:R-:W-:-:S04]  /*1ab0*/  SEL R15, R13, 0x63400000, !P1 ;  /* 0x634000000d0f7807 */ /* 0x000fc80004800000 */
[----:B------:R-:W-:-:S04]  /*1ac0*/  LOP3.LUT R15, R15, 0x80000000, R7, 0xf8, !PT ;  /* 0x800000000f0f7812 */ /* 0x000fc800078ef807 */
[----:B------:R-:W-:-:S06]  /*1ad0*/  LOP3.LUT R15, R15, 0x100000, RZ, 0xfc, !PT ;  /* 0x001000000f0f7812 */ /* 0x000fcc00078efcff */
[----:B------:R-:W-:-:S10]  /*1ae0*/  DFMA R8, R8, 2, -R14 ;  /* 0x400000000808782b */ /* 0x000fd4000000080e */
[----:B------:R-:W-:-:S07]  /*1af0*/  LOP3.LUT R19, R9, 0x7ff00000, RZ, 0xc0, !PT ;  /* 0x7ff0000009137812 */ /* 0x000fce00078ec0ff */
.L_x_13:
[----:B------:R-:W-:Y:S01]  /*1b00*/  IMAD.MOV.U32 R18, RZ, RZ, R17 ;  /* 0x000000ffff127224 */ /* 0x000fe200078e0011 */
[----:B------:R-:W-:Y:S01]  /*1b10*/  @!P0 LOP3.LUT R18, R3, 0x7ff00000, RZ, 0xc0, !PT ;  /* 0x7ff0000003128812 */ /* 0x000fe200078ec0ff */
[----:B------:R-:W-:Y:S01]  /*1b20*/  VIADD R20, R19, 0xffffffff ;  /* 0xffffffff13147836 */ /* 0x000fe20000000000 */
[----:B------:R-:W-:-:S03]  /*1b30*/  DMUL R14, R10, R8 ;  /* 0x000000080a0e7228 */ /* 0x000fc60000000000 */
[----:B------:R-:W-:Y:S01]  /*1b40*/  VIADD R21, R18, 0xffffffff ;  /* 0xffffffff12157836 */ /* 0x000fe20000000000 */
[----:B------:R-:W-:-:S04]  /*1b50*/  ISETP.GT.U32.AND P0, PT, R20, 0x7feffffe, PT ;  /* 0x7feffffe1400780c */ /* 0x000fc80003f04070 */
[----:B------:R-:W-:Y:S01]  /*1b60*/  ISETP.GT.U32.OR P0, PT, R21, 0x7feffffe, P0 ;  /* 0x7feffffe1500780c */ /* 0x000fe20000704470 */
[----:B------:R-:W-:-:S08]  /*1b70*/  DFMA R16, R14, -R2, R8 ;  /* 0x800000020e10722b */ /* 0x000fd00000000008 */
[----:B------:R-:W-:-:S04]  /*1b80*/  DFMA R10, R10, R16, R14 ;  /* 0x000000100a0a722b */ /* 0x000fc8000000000e */
[----:B------:R-:W-:Y:S07]  /*1b90*/  @P0 BRA `(.L_x_14) ;  /* 0x00000000006c0947 */ /* 0x000fee0003800000 */
[----:B------:R-:W-:-:S04]  /*1ba0*/  LOP3.LUT R7, R5, 0x7ff00000, RZ, 0xc0, !PT ;  /* 0x7ff0000005077812 */ /* 0x000fc800078ec0ff */
[CC--:B------:R-:W-:Y:S02]  /*1bb0*/  VIADDMNMX R6, R12.reuse, -R7.reuse, 0xb9600000, !PT ;  /* 0xb96000000c067446 */ /* 0x0c0fe40007800907 */
[----:B------:R-:W-:Y:S02]  /*1bc0*/  ISETP.GE.U32.AND P0, PT, R12, R7, PT ;  /* 0x000000070c00720c */ /* 0x000fe40003f06070 */
[----:B------:R-:W-:Y:S02]  /*1bd0*/  VIMNMX R6, PT, PT, R6, 0x46a00000, PT ;  /* 0x46a0000006067848 */ /* 0x000fe40003fe0100 */
[----:B------:R-:W-:-:S05]  /*1be0*/  SEL R13, R13, 0x63400000, !P0 ;  /* 0x634000000d0d7807 */ /* 0x000fca0004000000 */
[----:B------:R-:W-:Y:S02]  /*1bf0*/  IMAD.IADD R14, R6, 0x1, -R13 ;  /* 0x00000001060e7824 */ /* 0x000fe400078e0a0d */
[----:B------:R-:W-:-:S03]  /*1c00*/  IMAD.MOV.U32 R6, RZ, RZ, RZ ;  /* 0x000000ffff067224 */ /* 0x000fc600078e00ff */
[----:B------:R-:W-:-:S06]  /*1c10*/  IADD3 R7, PT, PT, R14, 0x7fe00000, RZ ;  /* 0x7fe000000e077810 */ /* 0x000fcc0007ffe0ff */
[----:B------:R-:W-:-:S10]  /*1c20*/  DMUL R12, R10, R6 ;  /* 0x000000060a0c7228 */ /* 0x000fd40000000000 */
[----:B------:R-:W-:-:S13]  /*1c30*/  FSETP.GTU.AND P0, PT, |R13|, 1.469367938527859385e-39, PT ;  /* 0x001000000d00780b */ /* 0x000fda0003f0c200 */
[----:B------:R-:W-:Y:S05]  /*1c40*/  @P0 BRA `(.L_x_15) ;  /* 0x0000000000940947 */ /* 0x000fea0003800000 */
[----:B------:R-:W-:Y:S01]  /*1c50*/  DFMA R2, R10, -R2, R8 ;  /* 0x800000020a02722b */ /* 0x000fe20000000008 */
[----:B------:R-:W-:-:S09]  /*1c60*/  IMAD.MOV.U32 R6, RZ, RZ, RZ ;  /* 0x000000ffff067224 */ /* 0x000fd200078e00ff */
[C---:B------:R-:W-:Y:S02]  /*1c70*/  FSETP.NEU.AND P0, PT, R3.reuse, RZ, PT ;  /* 0x000000ff0300720b */ /* 0x040fe40003f0d000 */
[----:B------:R-:W-:-:S04]  /*1c80*/  LOP3.LUT R5, R3, 0x80000000, R5, 0x48, !PT ;  /* 0x8000000003057812 */ /* 0x000fc800078e4805 */
[----:B------:R-:W-:-:S07]  /*1c90*/  LOP3.LUT R7, R5, R7, RZ, 0xfc, !PT ;  /* 0x0000000705077212 */ /* 0x000fce00078efcff */
[----:B------:R-:W-:Y:S05]  /*1ca0*/  @!P0 BRA `(.L_x_15) ;  /* 0x00000000007c8947 */ /* 0x000fea0003800000 */
[----:B------:R-:W-:Y:S01]  /*1cb0*/  IMAD.MOV R3, RZ, RZ, -R14 ;  /* 0x000000ffff037224 */ /* 0x000fe200078e0a0e */
[----:B------:R-:W-:Y:S01]  /*1cc0*/  DMUL.RP R6, R10, R6 ;  /* 0x000000060a067228 */ /* 0x000fe20000008000 */
[----:B------:R-:W-:-:S06]  /*1cd0*/  IMAD.MOV.U32 R2, RZ, RZ, RZ ;  /* 0x000000ffff027224 */ /* 0x000fcc00078e00ff */
[----:B------:R-:W-:-:S03]  /*1ce0*/  DFMA R2, R12, -R2, R10 ;  /* 0x800000020c02722b */ /* 0x000fc6000000000a */
[----:B------:R-:W-:-:S03]  /*1cf0*/  LOP3.LUT R5, R7, R5, RZ, 0x3c, !PT ;  /* 0x0000000507057212 */ /* 0x000fc600078e3cff */
[----:B------:R-:W-:-:S04]  /*1d00*/  IADD3 R2, PT, PT, -R14, -0x43300000, RZ ;  /* 0xbcd000000e027810 */ /* 0x000fc80007ffe1ff */
[----:B------:R-:W-:-:S04]  /*1d10*/  FSETP.NEU.AND P0, PT, |R3|, R2, PT ;  /* 0x000000020300720b */ /* 0x000fc80003f0d200 */
[----:B------:R-:W-:Y:S02]  /*1d20*/  FSEL R12, R6, R12, !P0 ;  /* 0x0000000c060c7208 */ /* 0x000fe40004000000 */
[----:B------:R-:W-:Y:S01]  /*1d30*/  FSEL R13, R5, R13, !P0 ;  /* 0x0000000d050d7208 */ /* 0x000fe20004000000 */
[----:B------:R-:W-:Y:S06]  /*1d40*/  BRA `(.L_x_15) ;  /* 0x0000000000547947 */ /* 0x000fec0003800000 */
.L_x_14:
[----:B------:R-:W-:-:S14]  /*1d50*/  DSETP.NAN.AND P0, PT, R6, R6, PT ;  /* 0x000000060600722a */ /* 0x000fdc0003f08000 */
[----:B------:R-:W-:Y:S05]  /*1d60*/  @P0 BRA `(.L_x_16) ;  /* 0x0000000000440947 */ /* 0x000fea0003800000 */
[----:B------:R-:W-:-:S14]  /*1d70*/  DSETP.NAN.AND P0, PT, R4, R4, PT ;  /* 0x000000040400722a */ /* 0x000fdc0003f08000 */
[----:B------:R-:W-:Y:S05]  /*1d80*/  @P0 BRA `(.L_x_17) ;  /* 0x0000000000300947 */ /* 0x000fea0003800000 */
[----:B------:R-:W-:Y:S01]  /*1d90*/  ISETP.NE.AND P0, PT, R19, R18, PT ;  /* 0x000000121300720c */ /* 0x000fe20003f05270 */
[----:B------:R-:W-:Y:S01]  /*1da0*/  IMAD.MOV.U32 R13, RZ, RZ, -0x80000 ;  /* 0xfff80000ff0d7424 */ /* 0x000fe200078e00ff */
[----:B------:R-:W-:-:S11]  /*1db0*/  MOV R12, 0x0 ;  /* 0x00000000000c7802 */ /* 0x000fd60000000f00 */
[----:B------:R-:W-:Y:S05]  /*1dc0*/  @!P0 BRA `(.L_x_15) ;  /* 0x0000000000348947 */ /* 0x000fea0003800000 */
[----:B------:R-:W-:Y:S02]  /*1dd0*/  ISETP.NE.AND P0, PT, R19, 0x7ff00000, PT ;  /* 0x7ff000001300780c */ /* 0x000fe40003f05270 */
[----:B------:R-:W-:Y:S02]  /*1de0*/  LOP3.LUT R13, R7, 0x80000000, R5, 0x48, !PT ;  /* 0x80000000070d7812 */ /* 0x000fe400078e4805 */
[----:B------:R-:W-:-:S13]  /*1df0*/  ISETP.EQ.OR P0, PT, R18, RZ, !P0 ;  /* 0x000000ff1200720c */ /* 0x000fda0004702670 */
[----:B------:R-:W-:Y:S01]  /*1e00*/  @P0 LOP3.LUT R2, R13, 0x7ff00000, RZ, 0xfc, !PT ;  /* 0x7ff000000d020812 */ /* 0x000fe200078efcff */
[----:B------:R-:W-:Y:S02]  /*1e10*/  @!P0 IMAD.MOV.U32 R12, RZ, RZ, RZ ;  /* 0x000000ffff0c8224 */ /* 0x000fe400078e00ff */
[----:B------:R-:W-:Y:S02]  /*1e20*/  @P0 IMAD.MOV.U32 R12, RZ, RZ, RZ ;  /* 0x000000ffff0c0224 */ /* 0x000fe400078e00ff */
[----:B------:R-:W-:Y:S01]  /*1e30*/  @P0 IMAD.MOV.U32 R13, RZ, RZ, R2 ;  /* 0x000000ffff0d0224 */ /* 0x000fe200078e0002 */
[----:B------:R-:W-:Y:S06]  /*1e40*/  BRA `(.L_x_15) ;  /* 0x0000000000147947 */ /* 0x000fec0003800000 */
.L_x_17:
[----:B------:R-:W-:Y:S02]  /*1e50*/  LOP3.LUT R13, R5, 0x80000, RZ, 0xfc, !PT ;  /* 0x00080000050d7812 */ /* 0x000fe400078efcff */
[----:B------:R-:W-:Y:S01]  /*1e60*/  MOV R12, R4 ;  /* 0x00000004000c7202 */ /* 0x000fe20000000f00 */
[----:B------:R-:W-:Y:S06]  /*1e70*/  BRA `(.L_x_15) ;  /* 0x0000000000087947 */ /* 0x000fec0003800000 */
.L_x_16:
[----:B------:R-:W-:Y:S01]  /*1e80*/  LOP3.LUT R13, R7, 0x80000, RZ, 0xfc, !PT ;  /* 0x00080000070d7812 */ /* 0x000fe200078efcff */
[----:B------:R-:W-:-:S07]  /*1e90*/  IMAD.MOV.U32 R12, RZ, RZ, R6 ;  /* 0x000000ffff0c7224 */ /* 0x000fce00078e0006 */
.L_x_15:
[----:B------:R-:W-:Y:S02]  /*1ea0*/  IMAD.MOV.U32 R2, RZ, RZ, R0 ;  /* 0x000000ffff027224 */ /* 0x000fe400078e0000 */
[----:B------:R-:W-:-:S04]  /*1eb0*/  IMAD.MOV.U32 R3, RZ, RZ, 0x0 ;  /* 0x00000000ff037424 */ /* 0x000fc800078e00ff */
[----:B------:R-:W-:Y:S05]  /*1ec0*/  RET.REL.NODEC R2 `(_Z13convolution2DPlS_S_iii) ;  /* 0xffffffe0024c7950 */ /* 0x000fea0003c3ffff */
.L_x_18:
[----:B------:R-:W-:-:S00]  /*1ed0*/  BRA `(.L_x_18) ;  /* 0xfffffffc00fc7947 */ /* 0x000fc0000383ffff */
[----:B------:R-:W-:-:S00]  /*1ee0*/  NOP ;  /* 0x0000000000007918 */ /* 0x000fc00000000000 */
        /* <DEDUP_REMOVED lines=9> */
.L_x_19:


//--------------------- .nv.shared._Z13convolution2DPlS_S_iii --------------------------
	.section	.nv.shared._Z13convolution2DPlS_S_iii,"aw",@nobits
	.sectionflags	@""
	.align	16
	.zero		1024


//--------------------- .nv.shared.reserved.0     --------------------------
	.section	.nv.shared.reserved.0,"aw",@nobits
	.weak		__nv_reservedSMEM_offset_0_alias
	.size		__nv_reservedSMEM_offset_0_alias, 0, 64
	.other		__nv_reservedSMEM_offset_0_alias,@"STO_CUDA_RESERVED_SHARED STV_DEFAULT"
__nv_reservedSMEM_offset_0_alias:
	.zero		0
	.zero		64


//--------------------- .nv.constant0._Z13convolution2DPlS_S_iii --------------------------
	.section	.nv.constant0._Z13convolution2DPlS_S_iii,"a",@progbits
	.sectionflags	@""
	.align	4
.nv.constant0._Z13convolution2DPlS_S_iii:
	.zero		932


//--------------------- SYMBOLS --------------------------

	.type		.nv.reservedSmem.offset0,@object
	.size		.nv.reservedSmem.offset0,0x4
	.type		.nv.reservedSmem.cap,@object
	.size		.nv.reservedSmem.cap,0x4
